//
// Generated by NVIDIA NVVM Compiler
//
// Compiler Build ID: CL-36424714
// Cuda compilation tools, release 13.0, V13.0.88
// Based on NVVM 20.0.0
//

.version 9.0
.target sm_100
.address_size 64

	// .globl	_Z17attention_fast_v2PK6__halfS1_S1_PS_iii
// _ZZ17attention_fast_v2PK6__halfS1_S1_PS_iiiE6scores has been demoted

.visible .entry _Z17attention_fast_v2PK6__halfS1_S1_PS_iii(
	.param .u64 .ptr .align 1 _Z17attention_fast_v2PK6__halfS1_S1_PS_iii_param_0,
	.param .u64 .ptr .align 1 _Z17attention_fast_v2PK6__halfS1_S1_PS_iii_param_1,
	.param .u64 .ptr .align 1 _Z17attention_fast_v2PK6__halfS1_S1_PS_iii_param_2,
	.param .u64 .ptr .align 1 _Z17attention_fast_v2PK6__halfS1_S1_PS_iii_param_3,
	.param .u32 _Z17attention_fast_v2PK6__halfS1_S1_PS_iii_param_4,
	.param .u32 _Z17attention_fast_v2PK6__halfS1_S1_PS_iii_param_5,
	.param .u32 _Z17attention_fast_v2PK6__halfS1_S1_PS_iii_param_6
)
.maxntid 128
{
	.local .align 16 .b8 	__local_depot0[256];
	.reg .b64 	%SP;
	.reg .b64 	%SPL;
	.reg .pred 	%p<58>;
	.reg .b16 	%rs<67>;
	.reg .b32 	%r<199>;
	.reg .b32 	%f<185>;
	.reg .b64 	%rd<91>;
	// demoted variable
	.shared .align 4 .b8 _ZZ17attention_fast_v2PK6__halfS1_S1_PS_iiiE6scores[2048];
	mov.u64 	%SPL, __local_depot0;
	ld.param.u64 	%rd6, [_Z17attention_fast_v2PK6__halfS1_S1_PS_iii_param_0];
	ld.param.u64 	%rd7, [_Z17attention_fast_v2PK6__halfS1_S1_PS_iii_param_1];
	ld.param.u64 	%rd9, [_Z17attention_fast_v2PK6__halfS1_S1_PS_iii_param_2];
	ld.param.u64 	%rd8, [_Z17attention_fast_v2PK6__halfS1_S1_PS_iii_param_3];
	ld.param.u32 	%r77, [_Z17attention_fast_v2PK6__halfS1_S1_PS_iii_param_5];
	ld.param.u32 	%r78, [_Z17attention_fast_v2PK6__halfS1_S1_PS_iii_param_6];
	cvta.to.global.u64 	%rd1, %rd9;
	mov.u32 	%r79, %ctaid.y;
	shl.b32 	%r80, %r79, 2;
	mov.u32 	%r1, %tid.x;
	shr.u32 	%r81, %r1, 5;
	or.b32  	%r2, %r80, %r81;
	and.b32  	%r3, %r1, 31;
	setp.ge.s32 	%p1, %r2, %r77;
	@%p1 bra 	$L__BB0_44;
	cvta.to.global.u64 	%rd10, %rd6;
	mov.u32 	%r82, %ctaid.x;
	mul.lo.s32 	%r83, %r77, %r82;
	mul.lo.s32 	%r84, %r83, %r78;
	cvt.s64.s32 	%rd2, %r84;
	mul.wide.s32 	%rd11, %r84, 2;
	add.s64 	%rd12, %rd10, %rd11;
	mul.lo.s32 	%r4, %r78, %r2;
	cvt.s64.s32 	%rd13, %r4;
	shl.b32 	%r85, %r3, 1;
	cvt.u64.u32 	%rd14, %r85;
	add.s64 	%rd15, %rd13, %rd14;
	shl.b64 	%rd16, %rd15, 1;
	add.s64 	%rd17, %rd12, %rd16;
	ld.global.nc.u32 	%r5, [%rd17];
	ld.global.nc.u32 	%r6, [%rd17+64];
	setp.ge.u32 	%p2, %r1, %r77;
	mov.f32 	%f179, 0fC61C4000;
	@%p2 bra 	$L__BB0_6;
	cvt.u16.u32 	%rs1, %r6;
	cvta.to.global.u64 	%rd3, %rd7;
	mov.f32 	%f20, 0f42800000;
	rsqrt.approx.f32 	%f1, %f20;
	mov.f32 	%f179, 0fC61C4000;
	{ .reg .b16 tmp; mov.b32 {tmp, %rs36}, %r6; }
	mov.u32 	%r173, %r1;
$L__BB0_3:
	mul.lo.s32 	%r87, %r173, %r78;
	cvt.s64.s32 	%rd18, %r87;
	add.s64 	%rd4, %rd18, %rd2;
	mov.f32 	%f178, 0f00000000;
	mov.b32 	%r174, 0;
$L__BB0_4:
	cvt.u64.u32 	%rd19, %r174;
	add.s64 	%rd20, %rd4, %rd19;
	shl.b64 	%rd21, %rd20, 1;
	add.s64 	%rd22, %rd3, %rd21;
	ld.global.nc.u32 	%r88, [%rd22];
	mov.b32 	{%rs2, %rs4}, %r88;
	setp.lt.u32 	%p3, %r174, 32;
	selp.b32 	%r89, %r5, %r6, %p3;
	mov.b32 	{%rs34, %rs35}, %r89;
	setp.gt.u32 	%p4, %r174, 31;
	selp.b16 	%rs5, %rs36, %rs35, %p4;
	selp.b16 	%rs3, %rs1, %rs34, %p4;
	// begin inline asm
	{  cvt.f32.f16 %f22, %rs2;}

	// end inline asm
	// begin inline asm
	{  cvt.f32.f16 %f23, %rs3;}

	// end inline asm
	fma.rn.f32 	%f54, %f22, %f23, %f178;
	// begin inline asm
	{  cvt.f32.f16 %f24, %rs4;}

	// end inline asm
	// begin inline asm
	{  cvt.f32.f16 %f25, %rs5;}

	// end inline asm
	fma.rn.f32 	%f55, %f24, %f25, %f54;
	ld.global.nc.u32 	%r90, [%rd22+4];
	mov.b32 	{%rs6, %rs8}, %r90;
	setp.lt.u32 	%p5, %r174, 30;
	selp.b32 	%r91, %r5, %r6, %p5;
	mov.b32 	{%rs37, %rs38}, %r91;
	setp.gt.u32 	%p6, %r174, 29;
	selp.b16 	%rs9, %rs36, %rs38, %p6;
	selp.b16 	%rs7, %rs1, %rs37, %p6;
	// begin inline asm
	{  cvt.f32.f16 %f26, %rs6;}

	// end inline asm
	// begin inline asm
	{  cvt.f32.f16 %f27, %rs7;}

	// end inline asm
	fma.rn.f32 	%f56, %f26, %f27, %f55;
	// begin inline asm
	{  cvt.f32.f16 %f28, %rs8;}

	// end inline asm
	// begin inline asm
	{  cvt.f32.f16 %f29, %rs9;}

	// end inline asm
	fma.rn.f32 	%f57, %f28, %f29, %f56;
	ld.global.nc.u32 	%r92, [%rd22+8];
	mov.b32 	{%rs10, %rs12}, %r92;
	setp.lt.u32 	%p7, %r174, 28;
	selp.b32 	%r93, %r5, %r6, %p7;
	mov.b32 	{%rs39, %rs40}, %r93;
	setp.gt.u32 	%p8, %r174, 27;
	selp.b16 	%rs13, %rs36, %rs40, %p8;
	selp.b16 	%rs11, %rs1, %rs39, %p8;
	// begin inline asm
	{  cvt.f32.f16 %f30, %rs10;}

	// end inline asm
	// begin inline asm
	{  cvt.f32.f16 %f31, %rs11;}

	// end inline asm
	fma.rn.f32 	%f58, %f30, %f31, %f57;
	// begin inline asm
	{  cvt.f32.f16 %f32, %rs12;}

	// end inline asm
	// begin inline asm
	{  cvt.f32.f16 %f33, %rs13;}

	// end inline asm
	fma.rn.f32 	%f59, %f32, %f33, %f58;
	ld.global.nc.u32 	%r94, [%rd22+12];
	mov.b32 	{%rs14, %rs16}, %r94;
	setp.lt.u32 	%p9, %r174, 26;
	selp.b32 	%r95, %r5, %r6, %p9;
	mov.b32 	{%rs41, %rs42}, %r95;
	setp.gt.u32 	%p10, %r174, 25;
	selp.b16 	%rs17, %rs36, %rs42, %p10;
	selp.b16 	%rs15, %rs1, %rs41, %p10;
	// begin inline asm
	{  cvt.f32.f16 %f34, %rs14;}

	// end inline asm
	// begin inline asm
	{  cvt.f32.f16 %f35, %rs15;}

	// end inline asm
	fma.rn.f32 	%f60, %f34, %f35, %f59;
	// begin inline asm
	{  cvt.f32.f16 %f36, %rs16;}

	// end inline asm
	// begin inline asm
	{  cvt.f32.f16 %f37, %rs17;}

	// end inline asm
	fma.rn.f32 	%f61, %f36, %f37, %f60;
	ld.global.nc.u32 	%r96, [%rd22+16];
	mov.b32 	{%rs18, %rs20}, %r96;
	setp.lt.u32 	%p11, %r174, 24;
	selp.b32 	%r97, %r5, %r6, %p11;
	mov.b32 	{%rs43, %rs44}, %r97;
	setp.gt.u32 	%p12, %r174, 23;
	selp.b16 	%rs21, %rs36, %rs44, %p12;
	selp.b16 	%rs19, %rs1, %rs43, %p12;
	// begin inline asm
	{  cvt.f32.f16 %f38, %rs18;}

	// end inline asm
	// begin inline asm
	{  cvt.f32.f16 %f39, %rs19;}

	// end inline asm
	fma.rn.f32 	%f62, %f38, %f39, %f61;
	// begin inline asm
	{  cvt.f32.f16 %f40, %rs20;}

	// end inline asm
	// begin inline asm
	{  cvt.f32.f16 %f41, %rs21;}

	// end inline asm
	fma.rn.f32 	%f63, %f40, %f41, %f62;
	ld.global.nc.u32 	%r98, [%rd22+20];
	mov.b32 	{%rs22, %rs24}, %r98;
	setp.lt.u32 	%p13, %r174, 22;
	selp.b32 	%r99, %r5, %r6, %p13;
	mov.b32 	{%rs45, %rs46}, %r99;
	setp.gt.u32 	%p14, %r174, 21;
	selp.b16 	%rs25, %rs36, %rs46, %p14;
	selp.b16 	%rs23, %rs1, %rs45, %p14;
	// begin inline asm
	{  cvt.f32.f16 %f42, %rs22;}

	// end inline asm
	// begin inline asm
	{  cvt.f32.f16 %f43, %rs23;}

	// end inline asm
	fma.rn.f32 	%f64, %f42, %f43, %f63;
	// begin inline asm
	{  cvt.f32.f16 %f44, %rs24;}

	// end inline asm
	// begin inline asm
	{  cvt.f32.f16 %f45, %rs25;}

	// end inline asm
	fma.rn.f32 	%f65, %f44, %f45, %f64;
	ld.global.nc.u32 	%r100, [%rd22+24];
	mov.b32 	{%rs26, %rs28}, %r100;
	setp.lt.u32 	%p15, %r174, 20;
	selp.b32 	%r101, %r5, %r6, %p15;
	mov.b32 	{%rs47, %rs48}, %r101;
	setp.gt.u32 	%p16, %r174, 19;
	selp.b16 	%rs29, %rs36, %rs48, %p16;
	selp.b16 	%rs27, %rs1, %rs47, %p16;
	// begin inline asm
	{  cvt.f32.f16 %f46, %rs26;}

	// end inline asm
	// begin inline asm
	{  cvt.f32.f16 %f47, %rs27;}

	// end inline asm
	fma.rn.f32 	%f66, %f46, %f47, %f65;
	// begin inline asm
	{  cvt.f32.f16 %f48, %rs28;}

	// end inline asm
	// begin inline asm
	{  cvt.f32.f16 %f49, %rs29;}

	// end inline asm
	fma.rn.f32 	%f67, %f48, %f49, %f66;
	ld.global.nc.u32 	%r102, [%rd22+28];
	mov.b32 	{%rs30, %rs32}, %r102;
	setp.lt.u32 	%p17, %r174, 18;
	selp.b32 	%r103, %r5, %r6, %p17;
	mov.b32 	{%rs49, %rs50}, %r103;
	setp.gt.u32 	%p18, %r174, 17;
	selp.b16 	%rs33, %rs36, %rs50, %p18;
	selp.b16 	%rs31, %rs1, %rs49, %p18;
	// begin inline asm
	{  cvt.f32.f16 %f50, %rs30;}

	// end inline asm
	// begin inline asm
	{  cvt.f32.f16 %f51, %rs31;}

	// end inline asm
	fma.rn.f32 	%f68, %f50, %f51, %f67;
	// begin inline asm
	{  cvt.f32.f16 %f52, %rs32;}

	// end inline asm
	// begin inline asm
	{  cvt.f32.f16 %f53, %rs33;}

	// end inline asm
	fma.rn.f32 	%f178, %f52, %f53, %f68;
	add.s32 	%r9, %r174, 16;
	setp.lt.u32 	%p19, %r174, 48;
	mov.u32 	%r174, %r9;
	@%p19 bra 	$L__BB0_4;
	mul.f32 	%f69, %f1, %f178;
	shl.b32 	%r104, %r173, 2;
	mov.u32 	%r105, _ZZ17attention_fast_v2PK6__halfS1_S1_PS_iiiE6scores;
	add.s32 	%r106, %r105, %r104;
	st.shared.f32 	[%r106], %f69;
	max.f32 	%f179, %f179, %f69;
	add.s32 	%r173, %r173, 128;
	setp.lt.s32 	%p20, %r173, %r77;
	@%p20 bra 	$L__BB0_3;
$L__BB0_6:
	bar.sync 	0;
	mov.b32 	%r107, %f179;
	shfl.sync.down.b32	%r108|%p21, %r107, 16, 31, -1;
	mov.b32 	%f70, %r108;
	max.f32 	%f71, %f179, %f70;
	mov.b32 	%r109, %f71;
	shfl.sync.down.b32	%r110|%p22, %r109, 8, 31, -1;
	mov.b32 	%f72, %r110;
	max.f32 	%f73, %f71, %f72;
	mov.b32 	%r111, %f73;
	shfl.sync.down.b32	%r112|%p23, %r111, 4, 31, -1;
	mov.b32 	%f74, %r112;
	max.f32 	%f75, %f73, %f74;
	mov.b32 	%r113, %f75;
	shfl.sync.down.b32	%r114|%p24, %r113, 2, 31, -1;
	mov.b32 	%f76, %r114;
	max.f32 	%f77, %f75, %f76;
	mov.b32 	%r115, %f77;
	shfl.sync.down.b32	%r116|%p25, %r115, 1, 31, -1;
	mov.b32 	%f78, %r116;
	max.f32 	%f7, %f77, %f78;
	setp.ne.s32 	%p26, %r3, 0;
	@%p26 bra 	$L__BB0_8;
	st.shared.f32 	[_ZZ17attention_fast_v2PK6__halfS1_S1_PS_iiiE6scores], %f7;
$L__BB0_8:
	setp.ge.u32 	%p27, %r1, %r77;
	bar.sync 	0;
	mov.f32 	%f184, 0f00000000;
	ld.shared.f32 	%f8, [_ZZ17attention_fast_v2PK6__halfS1_S1_PS_iiiE6scores];
	@%p27 bra 	$L__BB0_15;
	not.b32 	%r117, %r1;
	add.s32 	%r11, %r77, %r117;
	and.b32  	%r118, %r11, 384;
	setp.eq.s32 	%p28, %r118, 384;
	mov.f32 	%f184, 0f00000000;
	mov.u32 	%r178, %r1;
	@%p28 bra 	$L__BB0_12;
	shl.b32 	%r119, %r1, 2;
	mov.u32 	%r120, _ZZ17attention_fast_v2PK6__halfS1_S1_PS_iiiE6scores;
	add.s32 	%r176, %r120, %r119;
	shr.u32 	%r121, %r11, 7;
	add.s32 	%r122, %r121, 1;
	and.b32  	%r123, %r122, 3;
	neg.s32 	%r175, %r123;
	mov.f32 	%f184, 0f00000000;
	mov.u32 	%r178, %r1;
$L__BB0_11:
	.pragma "nounroll";
	ld.shared.f32 	%f83, [%r176];
	sub.f32 	%f84, %f83, %f8;
	mul.f32 	%f85, %f84, 0f3FB8AA3B;
	ex2.approx.f32 	%f86, %f85;
	st.shared.f32 	[%r176], %f86;
	add.f32 	%f184, %f184, %f86;
	add.s32 	%r178, %r178, 128;
	add.s32 	%r176, %r176, 512;
	add.s32 	%r175, %r175, 1;
	setp.ne.s32 	%p29, %r175, 0;
	@%p29 bra 	$L__BB0_11;
$L__BB0_12:
	setp.lt.u32 	%p30, %r11, 384;
	@%p30 bra 	$L__BB0_15;
	shl.b32 	%r124, %r178, 2;
	mov.u32 	%r125, _ZZ17attention_fast_v2PK6__halfS1_S1_PS_iiiE6scores;
	add.s32 	%r126, %r124, %r125;
	add.s32 	%r179, %r126, 1024;
$L__BB0_14:
	ld.shared.f32 	%f87, [%r179+-1024];
	sub.f32 	%f88, %f87, %f8;
	mul.f32 	%f89, %f88, 0f3FB8AA3B;
	ex2.approx.f32 	%f90, %f89;
	st.shared.f32 	[%r179+-1024], %f90;
	add.f32 	%f91, %f184, %f90;
	ld.shared.f32 	%f92, [%r179+-512];
	sub.f32 	%f93, %f92, %f8;
	mul.f32 	%f94, %f93, 0f3FB8AA3B;
	ex2.approx.f32 	%f95, %f94;
	st.shared.f32 	[%r179+-512], %f95;
	add.f32 	%f96, %f91, %f95;
	ld.shared.f32 	%f97, [%r179];
	sub.f32 	%f98, %f97, %f8;
	mul.f32 	%f99, %f98, 0f3FB8AA3B;
	ex2.approx.f32 	%f100, %f99;
	st.shared.f32 	[%r179], %f100;
	add.f32 	%f101, %f96, %f100;
	ld.shared.f32 	%f102, [%r179+512];
	sub.f32 	%f103, %f102, %f8;
	mul.f32 	%f104, %f103, 0f3FB8AA3B;
	ex2.approx.f32 	%f105, %f104;
	st.shared.f32 	[%r179+512], %f105;
	add.f32 	%f184, %f101, %f105;
	add.s32 	%r178, %r178, 512;
	add.s32 	%r179, %r179, 2048;
	setp.lt.s32 	%p31, %r178, %r77;
	@%p31 bra 	$L__BB0_14;
$L__BB0_15:
	setp.ne.s32 	%p32, %r3, 0;
	bar.sync 	0;
	mov.b32 	%r127, %f184;
	shfl.sync.down.b32	%r128|%p33, %r127, 16, 31, -1;
	mov.b32 	%f106, %r128;
	add.f32 	%f107, %f184, %f106;
	mov.b32 	%r129, %f107;
	shfl.sync.down.b32	%r130|%p34, %r129, 8, 31, -1;
	mov.b32 	%f108, %r130;
	add.f32 	%f109, %f107, %f108;
	mov.b32 	%r131, %f109;
	shfl.sync.down.b32	%r132|%p35, %r131, 4, 31, -1;
	mov.b32 	%f110, %r132;
	add.f32 	%f111, %f109, %f110;
	mov.b32 	%r133, %f111;
	shfl.sync.down.b32	%r134|%p36, %r133, 2, 31, -1;
	mov.b32 	%f112, %r134;
	add.f32 	%f113, %f111, %f112;
	mov.b32 	%r135, %f113;
	shfl.sync.down.b32	%r136|%p37, %r135, 1, 31, -1;
	mov.b32 	%f114, %r136;
	add.f32 	%f16, %f113, %f114;
	@%p32 bra 	$L__BB0_17;
	st.shared.f32 	[_ZZ17attention_fast_v2PK6__halfS1_S1_PS_iiiE6scores+4], %f16;
$L__BB0_17:
	setp.ge.u32 	%p38, %r1, %r77;
	bar.sync 	0;
	ld.shared.f32 	%f115, [_ZZ17attention_fast_v2PK6__halfS1_S1_PS_iiiE6scores+4];
	rcp.rn.f32 	%f17, %f115;
	@%p38 bra 	$L__BB0_24;
	not.b32 	%r137, %r1;
	add.s32 	%r26, %r77, %r137;
	and.b32  	%r138, %r26, 384;
	setp.eq.s32 	%p39, %r138, 384;
	mov.u32 	%r185, %r1;
	@%p39 bra 	$L__BB0_21;
	shr.u32 	%r139, %r26, 7;
	add.s32 	%r140, %r139, 1;
	and.b32  	%r141, %r140, 3;
	shl.b32 	%r142, %r1, 2;
	mov.u32 	%r143, _ZZ17attention_fast_v2PK6__halfS1_S1_PS_iiiE6scores;
	add.s32 	%r182, %r143, %r142;
	neg.s32 	%r181, %r141;
	shl.b32 	%r144, %r140, 7;
	and.b32  	%r145, %r144, 384;
	or.b32  	%r185, %r1, %r145;
$L__BB0_20:
	.pragma "nounroll";
	ld.shared.f32 	%f116, [%r182];
	mul.f32 	%f117, %f17, %f116;
	st.shared.f32 	[%r182], %f117;
	add.s32 	%r182, %r182, 512;
	add.s32 	%r181, %r181, 1;
	setp.ne.s32 	%p40, %r181, 0;
	@%p40 bra 	$L__BB0_20;
$L__BB0_21:
	setp.lt.u32 	%p41, %r26, 384;
	@%p41 bra 	$L__BB0_24;
	shl.b32 	%r146, %r185, 2;
	mov.u32 	%r147, _ZZ17attention_fast_v2PK6__halfS1_S1_PS_iiiE6scores;
	add.s32 	%r148, %r146, %r147;
	add.s32 	%r184, %r148, 1024;
$L__BB0_23:
	ld.shared.f32 	%f118, [%r184+-1024];
	mul.f32 	%f119, %f17, %f118;
	st.shared.f32 	[%r184+-1024], %f119;
	ld.shared.f32 	%f120, [%r184+-512];
	mul.f32 	%f121, %f17, %f120;
	st.shared.f32 	[%r184+-512], %f121;
	ld.shared.f32 	%f122, [%r184];
	mul.f32 	%f123, %f17, %f122;
	st.shared.f32 	[%r184], %f123;
	ld.shared.f32 	%f124, [%r184+512];
	mul.f32 	%f125, %f17, %f124;
	st.shared.f32 	[%r184+512], %f125;
	add.s32 	%r185, %r185, 512;
	add.s32 	%r184, %r184, 2048;
	setp.lt.s32 	%p42, %r185, %r77;
	@%p42 bra 	$L__BB0_23;
$L__BB0_24:
	add.u64 	%rd24, %SPL, 0;
	bar.sync 	0;
	mov.f32 	%f126, 0f00000000;
	st.local.v4.f32 	[%rd24], {%f126, %f126, %f126, %f126};
	st.local.v4.f32 	[%rd24+16], {%f126, %f126, %f126, %f126};
	st.local.v4.f32 	[%rd24+32], {%f126, %f126, %f126, %f126};
	st.local.v4.f32 	[%rd24+48], {%f126, %f126, %f126, %f126};
	st.local.v4.f32 	[%rd24+64], {%f126, %f126, %f126, %f126};
	st.local.v4.f32 	[%rd24+80], {%f126, %f126, %f126, %f126};
	st.local.v4.f32 	[%rd24+96], {%f126, %f126, %f126, %f126};
	st.local.v4.f32 	[%rd24+112], {%f126, %f126, %f126, %f126};
	st.local.v4.f32 	[%rd24+128], {%f126, %f126, %f126, %f126};
	st.local.v4.f32 	[%rd24+144], {%f126, %f126, %f126, %f126};
	st.local.v4.f32 	[%rd24+160], {%f126, %f126, %f126, %f126};
	st.local.v4.f32 	[%rd24+176], {%f126, %f126, %f126, %f126};
	st.local.v4.f32 	[%rd24+192], {%f126, %f126, %f126, %f126};
	st.local.v4.f32 	[%rd24+208], {%f126, %f126, %f126, %f126};
	st.local.v4.f32 	[%rd24+224], {%f126, %f126, %f126, %f126};
	st.local.v4.f32 	[%rd24+240], {%f126, %f126, %f126, %f126};
	setp.lt.s32 	%p43, %r77, 1;
	mul.wide.u32 	%rd25, %r1, 4;
	add.s64 	%rd5, %rd24, %rd25;
	@%p43 bra 	$L__BB0_42;
	and.b32  	%r40, %r77, 7;
	setp.lt.u32 	%p44, %r77, 8;
	mov.b32 	%r186, 0;
	@%p44 bra 	$L__BB0_30;
	and.b32  	%r186, %r77, 2147483640;
	neg.s32 	%r198, %r186;
	add.s32 	%r197, %r1, %r78;
	shl.b32 	%r44, %r78, 3;
	shl.b32 	%r151, %r78, 1;
	add.s32 	%r196, %r1, %r151;
	mad.lo.s32 	%r195, %r78, 3, %r1;
	shl.b32 	%r152, %r78, 2;
	add.s32 	%r194, %r1, %r152;
	mad.lo.s32 	%r193, %r78, 5, %r1;
	mad.lo.s32 	%r192, %r78, 6, %r1;
	mad.lo.s32 	%r191, %r78, 7, %r1;
	mov.u32 	%r153, _ZZ17attention_fast_v2PK6__halfS1_S1_PS_iiiE6scores;
	add.s32 	%r189, %r153, 16;
	mov.u32 	%r190, %r1;
$L__BB0_27:
	.pragma "nounroll";
	setp.gt.u32 	%p45, %r1, 63;
	@%p45 bra 	$L__BB0_29;
	ld.shared.f32 	%f135, [%r189+-16];
	cvt.s64.s32 	%rd26, %r190;
	add.s64 	%rd27, %rd26, %rd2;
	shl.b64 	%rd28, %rd27, 1;
	add.s64 	%rd29, %rd1, %rd28;
	ld.global.nc.u16 	%rs51, [%rd29];
	// begin inline asm
	{  cvt.f32.f16 %f127, %rs51;}

	// end inline asm
	ld.local.f32 	%f136, [%rd5];
	fma.rn.f32 	%f137, %f135, %f127, %f136;
	ld.shared.f32 	%f138, [%r189+-12];
	cvt.s64.s32 	%rd30, %r197;
	add.s64 	%rd31, %rd30, %rd2;
	shl.b64 	%rd32, %rd31, 1;
	add.s64 	%rd33, %rd1, %rd32;
	ld.global.nc.u16 	%rs52, [%rd33];
	// begin inline asm
	{  cvt.f32.f16 %f128, %rs52;}

	// end inline asm
	fma.rn.f32 	%f139, %f138, %f128, %f137;
	ld.shared.f32 	%f140, [%r189+-8];
	cvt.s64.s32 	%rd34, %r196;
	add.s64 	%rd35, %rd34, %rd2;
	shl.b64 	%rd36, %rd35, 1;
	add.s64 	%rd37, %rd1, %rd36;
	ld.global.nc.u16 	%rs53, [%rd37];
	// begin inline asm
	{  cvt.f32.f16 %f129, %rs53;}

	// end inline asm
	fma.rn.f32 	%f141, %f140, %f129, %f139;
	ld.shared.f32 	%f142, [%r189+-4];
	cvt.s64.s32 	%rd38, %r195;
	add.s64 	%rd39, %rd38, %rd2;
	shl.b64 	%rd40, %rd39, 1;
	add.s64 	%rd41, %rd1, %rd40;
	ld.global.nc.u16 	%rs54, [%rd41];
	// begin inline asm
	{  cvt.f32.f16 %f130, %rs54;}

	// end inline asm
	fma.rn.f32 	%f143, %f142, %f130, %f141;
	ld.shared.f32 	%f144, [%r189];
	cvt.s64.s32 	%rd42, %r194;
	add.s64 	%rd43, %rd42, %rd2;
	shl.b64 	%rd44, %rd43, 1;
	add.s64 	%rd45, %rd1, %rd44;
	ld.global.nc.u16 	%rs55, [%rd45];
	// begin inline asm
	{  cvt.f32.f16 %f131, %rs55;}

	// end inline asm
	fma.rn.f32 	%f145, %f144, %f131, %f143;
	ld.shared.f32 	%f146, [%r189+4];
	cvt.s64.s32 	%rd46, %r193;
	add.s64 	%rd47, %rd46, %rd2;
	shl.b64 	%rd48, %rd47, 1;
	add.s64 	%rd49, %rd1, %rd48;
	ld.global.nc.u16 	%rs56, [%rd49];
	// begin inline asm
	{  cvt.f32.f16 %f132, %rs56;}

	// end inline asm
	fma.rn.f32 	%f147, %f146, %f132, %f145;
	ld.shared.f32 	%f148, [%r189+8];
	cvt.s64.s32 	%rd50, %r192;
	add.s64 	%rd51, %rd50, %rd2;
	shl.b64 	%rd52, %rd51, 1;
	add.s64 	%rd53, %rd1, %rd52;
	ld.global.nc.u16 	%rs57, [%rd53];
	// begin inline asm
	{  cvt.f32.f16 %f133, %rs57;}

	// end inline asm
	fma.rn.f32 	%f149, %f148, %f133, %f147;
	ld.shared.f32 	%f150, [%r189+12];
	cvt.s64.s32 	%rd54, %r191;
	add.s64 	%rd55, %rd54, %rd2;
	shl.b64 	%rd56, %rd55, 1;
	add.s64 	%rd57, %rd1, %rd56;
	ld.global.nc.u16 	%rs58, [%rd57];
	// begin inline asm
	{  cvt.f32.f16 %f134, %rs58;}

	// end inline asm
	fma.rn.f32 	%f151, %f150, %f134, %f149;
	st.local.f32 	[%rd5], %f151;
$L__BB0_29:
	add.s32 	%r198, %r198, 8;
	add.s32 	%r197, %r197, %r44;
	add.s32 	%r196, %r196, %r44;
	add.s32 	%r195, %r195, %r44;
	add.s32 	%r194, %r194, %r44;
	add.s32 	%r193, %r193, %r44;
	add.s32 	%r192, %r192, %r44;
	add.s32 	%r191, %r191, %r44;
	add.s32 	%r190, %r190, %r44;
	add.s32 	%r189, %r189, 32;
	setp.eq.s32 	%p46, %r198, 0;
	@%p46 bra 	$L__BB0_30;
	bra.uni 	$L__BB0_27;
$L__BB0_30:
	setp.eq.s32 	%p47, %r40, 0;
	@%p47 bra 	$L__BB0_42;
	and.b32  	%r52, %r77, 3;
	setp.lt.u32 	%p48, %r40, 4;
	@%p48 bra 	$L__BB0_35;
	setp.gt.u32 	%p49, %r1, 63;
	@%p49 bra 	$L__BB0_34;
	shl.b32 	%r154, %r186, 2;
	mov.u32 	%r155, _ZZ17attention_fast_v2PK6__halfS1_S1_PS_iiiE6scores;
	add.s32 	%r156, %r155, %r154;
	ld.shared.f32 	%f156, [%r156];
	mad.lo.s32 	%r157, %r186, %r78, %r1;
	cvt.s64.s32 	%rd58, %r157;
	add.s64 	%rd59, %rd58, %rd2;
	shl.b64 	%rd60, %rd59, 1;
	add.s64 	%rd61, %rd1, %rd60;
	ld.global.nc.u16 	%rs59, [%rd61];
	// begin inline asm
	{  cvt.f32.f16 %f152, %rs59;}

	// end inline asm
	ld.local.f32 	%f157, [%rd5];
	fma.rn.f32 	%f158, %f156, %f152, %f157;
	ld.shared.f32 	%f159, [%r156+4];
	add.s32 	%r158, %r157, %r78;
	cvt.s64.s32 	%rd62, %r158;
	add.s64 	%rd63, %rd62, %rd2;
	shl.b64 	%rd64, %rd63, 1;
	add.s64 	%rd65, %rd1, %rd64;
	ld.global.nc.u16 	%rs60, [%rd65];
	// begin inline asm
	{  cvt.f32.f16 %f153, %rs60;}

	// end inline asm
	fma.rn.f32 	%f160, %f159, %f153, %f158;
	ld.shared.f32 	%f161, [%r156+8];
	add.s32 	%r159, %r158, %r78;
	cvt.s64.s32 	%rd66, %r159;
	add.s64 	%rd67, %rd66, %rd2;
	shl.b64 	%rd68, %rd67, 1;
	add.s64 	%rd69, %rd1, %rd68;
	ld.global.nc.u16 	%rs61, [%rd69];
	// begin inline asm
	{  cvt.f32.f16 %f154, %rs61;}

	// end inline asm
	fma.rn.f32 	%f162, %f161, %f154, %f160;
	ld.shared.f32 	%f163, [%r156+12];
	add.s32 	%r160, %r159, %r78;
	cvt.s64.s32 	%rd70, %r160;
	add.s64 	%rd71, %rd70, %rd2;
	shl.b64 	%rd72, %rd71, 1;
	add.s64 	%rd73, %rd1, %rd72;
	ld.global.nc.u16 	%rs62, [%rd73];
	// begin inline asm
	{  cvt.f32.f16 %f155, %rs62;}

	// end inline asm
	fma.rn.f32 	%f164, %f163, %f155, %f162;
	st.local.f32 	[%rd5], %f164;
$L__BB0_34:
	add.s32 	%r186, %r186, 4;
$L__BB0_35:
	setp.eq.s32 	%p50, %r52, 0;
	@%p50 bra 	$L__BB0_42;
	setp.eq.s32 	%p51, %r52, 1;
	@%p51 bra 	$L__BB0_40;
	setp.gt.u32 	%p52, %r1, 63;
	@%p52 bra 	$L__BB0_39;
	shl.b32 	%r161, %r186, 2;
	mov.u32 	%r162, _ZZ17attention_fast_v2PK6__halfS1_S1_PS_iiiE6scores;
	add.s32 	%r163, %r162, %r161;
	ld.shared.f32 	%f167, [%r163];
	mad.lo.s32 	%r164, %r186, %r78, %r1;
	cvt.s64.s32 	%rd74, %r164;
	add.s64 	%rd75, %rd74, %rd2;
	shl.b64 	%rd76, %rd75, 1;
	add.s64 	%rd77, %rd1, %rd76;
	ld.global.nc.u16 	%rs63, [%rd77];
	// begin inline asm
	{  cvt.f32.f16 %f165, %rs63;}

	// end inline asm
	ld.local.f32 	%f168, [%rd5];
	fma.rn.f32 	%f169, %f167, %f165, %f168;
	ld.shared.f32 	%f170, [%r163+4];
	add.s32 	%r165, %r164, %r78;
	cvt.s64.s32 	%rd78, %r165;
	add.s64 	%rd79, %rd78, %rd2;
	shl.b64 	%rd80, %rd79, 1;
	add.s64 	%rd81, %rd1, %rd80;
	ld.global.nc.u16 	%rs64, [%rd81];
	// begin inline asm
	{  cvt.f32.f16 %f166, %rs64;}

	// end inline asm
	fma.rn.f32 	%f171, %f170, %f166, %f169;
	st.local.f32 	[%rd5], %f171;
$L__BB0_39:
	add.s32 	%r186, %r186, 2;
$L__BB0_40:
	setp.gt.u32 	%p53, %r1, 63;
	and.b32  	%r167, %r77, 1;
	setp.eq.b32 	%p54, %r167, 1;
	not.pred 	%p55, %p54;
	or.pred  	%p56, %p55, %p53;
	@%p56 bra 	$L__BB0_42;
	shl.b32 	%r168, %r186, 2;
	mov.u32 	%r169, _ZZ17attention_fast_v2PK6__halfS1_S1_PS_iiiE6scores;
	add.s32 	%r170, %r169, %r168;
	ld.shared.f32 	%f173, [%r170];
	mad.lo.s32 	%r171, %r186, %r78, %r1;
	cvt.s64.s32 	%rd82, %r171;
	add.s64 	%rd83, %rd82, %rd2;
	shl.b64 	%rd84, %rd83, 1;
	add.s64 	%rd85, %rd1, %rd84;
	ld.global.nc.u16 	%rs65, [%rd85];
	// begin inline asm
	{  cvt.f32.f16 %f172, %rs65;}

	// end inline asm
	ld.local.f32 	%f174, [%rd5];
	fma.rn.f32 	%f175, %f173, %f172, %f174;
	st.local.f32 	[%rd5], %f175;
$L__BB0_42:
	setp.lt.u32 	%p57, %r1, 64;
	@%p57 bra 	$L__BB0_43;
	bra.uni 	$L__BB0_44;
$L__BB0_43:
	ld.local.f32 	%f176, [%rd5];
	// begin inline asm
	{  cvt.rn.f16.f32 %rs66, %f176;}

	// end inline asm
	add.s32 	%r172, %r1, %r4;
	cvt.s64.s32 	%rd86, %r172;
	add.s64 	%rd87, %rd86, %rd2;
	cvta.to.global.u64 	%rd88, %rd8;
	shl.b64 	%rd89, %rd87, 1;
	add.s64 	%rd90, %rd88, %rd89;
	st.global.u16 	[%rd90], %rs66;
$L__BB0_44:
	ret;

}


// ===== COMPILED SASS (sm_100) =====

	.target	sm_100

	.elftype	@"ET_EXEC"


//--------------------- .note.nv.tkinfo           --------------------------
	.section	.note.nv.tkinfo,"",@"SHT_NOTE"
	.sectionflags	@"SHF_NOTE_NV_TKINFO"
	.tkinfo
        /*0018*/ 	.word	0x00000002
        /*0030*/ 	.string	""
        /*0030*/ 	.string	"ptxas"
        /*0030*/ 	.string	"Cuda compilation tools, release 13.0, V13.0.88"
        /*0030*/ 	.string	"Build cuda_13.0.r13.0/compiler.36424714_0"
        /*0030*/ 	.string	"-arch sm_100 -m 64 "



//--------------------- .note.nv.cuinfo           --------------------------
	.section	.note.nv.cuinfo,"",@"SHT_NOTE"
	.sectionflags	@"SHF_NOTE_NV_CUINFO"
        /*0018*/ 	.short	0x0002
        /*001a*/ 	.short	0x0064
        /*001c*/ 	.short	0x0082
	.zero		2


//--------------------- .nv.info                  --------------------------
	.section	.nv.info,"",@"SHT_CUDA_INFO"
	.align	4


	//----- nvinfo : EIATTR_REGCOUNT
	.align		4
        /*0000*/ 	.byte	0x04, 0x2f
        /*0002*/ 	.short	(.L_1 - .L_0)
	.align		4
.L_0:
        /*0004*/ 	.word	index@(_Z17attention_fast_v2PK6__halfS1_S1_PS_iii)
        /*0008*/ 	.word	0x00000020


	//----- nvinfo : EIATTR_FRAME_SIZE
	.align		4
.L_1:
        /*000c*/ 	.byte	0x04, 0x11
        /*000e*/ 	.short	(.L_3 - .L_2)
	.align		4
.L_2:
        /*0010*/ 	.word	index@($__internal_0_$__cuda_sm20_rcp_rn_f32_slowpath)
        /*0014*/ 	.word	0x00000100


	//----- nvinfo : EIATTR_FRAME_SIZE
	.align		4
.L_3:
        /*0018*/ 	.byte	0x04, 0x11
        /*001a*/ 	.short	(.L_5 - .L_4)
	.align		4
.L_4:
        /*001c*/ 	.word	index@(_Z17attention_fast_v2PK6__halfS1_S1_PS_iii)
        /*0020*/ 	.word	0x00000100


	//----- nvinfo : EIATTR_MIN_STACK_SIZE
	.align		4
.L_5:
        /*0024*/ 	.byte	0x04, 0x12
        /*0026*/ 	.short	(.L_7 - .L_6)
	.align		4
.L_6:
        /*0028*/ 	.word	index@(_Z17attention_fast_v2PK6__halfS1_S1_PS_iii)
        /*002c*/ 	.word	0x00000100
.L_7:


//--------------------- .nv.compat                --------------------------
	.section	.nv.compat,"",@"SHT_CUDA_COMPAT_INFO"
	.align	4
        /*0000*/ 	.byte	0x02, 0x09, 0x00, 0x00, 0x02, 0x02, 0x01, 0x00, 0x02, 0x05, 0x05, 0x00, 0x03, 0x07, 0x01, 0x01
        /*0010*/ 	.byte	0x02, 0x03, 0x00, 0x00, 0x02, 0x06, 0x01, 0x00, 0x04, 0x0b, 0x08, 0x00, 0x01, 0x00, 0x00, 0x00
        /*0020*/ 	.byte	0x00, 0x00, 0x00, 0x00


//--------------------- .nv.info._Z17attention_fast_v2PK6__halfS1_S1_PS_iii --------------------------
	.section	.nv.info._Z17attention_fast_v2PK6__halfS1_S1_PS_iii,"",@"SHT_CUDA_INFO"
	.sectionflags	@""
	.align	4


	//----- nvinfo : EIATTR_CUDA_API_VERSION
	.align		4
        /*0000*/ 	.byte	0x04, 0x37
        /*0002*/ 	.short	(.L_9 - .L_8)
.L_8:
        /*0004*/ 	.word	0x00000082


	//----- nvinfo : EIATTR_KPARAM_INFO
	.align		4
.L_9:
        /*0008*/ 	.byte	0x04, 0x17
        /*000a*/ 	.short	(.L_11 - .L_10)
.L_10:
        /*000c*/ 	.word	0x00000000
        /*0010*/ 	.short	0x0006
        /*0012*/ 	.short	0x0028
        /*0014*/ 	.byte	0x00, 0xf0, 0x11, 0x00


	//----- nvinfo : EIATTR_KPARAM_INFO
	.align		4
.L_11:
        /*0018*/ 	.byte	0x04, 0x17
        /*001a*/ 	.short	(.L_13 - .L_12)
.L_12:
        /*001c*/ 	.word	0x00000000
        /*0020*/ 	.short	0x0005
        /*0022*/ 	.short	0x0024
        /*0024*/ 	.byte	0x00, 0xf0, 0x11, 0x00


	//----- nvinfo : EIATTR_KPARAM_INFO
	.align		4
.L_13:
        /*0028*/ 	.byte	0x04, 0x17
        /*002a*/ 	.short	(.L_15 - .L_14)
.L_14:
        /*002c*/ 	.word	0x00000000
        /*0030*/ 	.short	0x0004
        /*0032*/ 	.short	0x0020
        /*0034*/ 	.byte	0x00, 0xf0, 0x11, 0x00


	//----- nvinfo : EIATTR_KPARAM_INFO
	.align		4
.L_15:
        /*0038*/ 	.byte	0x04, 0x17
        /*003a*/ 	.short	(.L_17 - .L_16)
.L_16:
        /*003c*/ 	.word	0x00000000
        /*0040*/ 	.short	0x0003
        /*0042*/ 	.short	0x0018
        /*0044*/ 	.byte	0x00, 0xf5, 0x21, 0x00


	//----- nvinfo : EIATTR_KPARAM_INFO
	.align		4
.L_17:
        /*0048*/ 	.byte	0x04, 0x17
        /*004a*/ 	.short	(.L_19 - .L_18)
.L_18:
        /*004c*/ 	.word	0x00000000
        /*0050*/ 	.short	0x0002
        /*0052*/ 	.short	0x0010
        /*0054*/ 	.byte	0x00, 0xf5, 0x21, 0x00


	//----- nvinfo : EIATTR_KPARAM_INFO
	.align		4
.L_19:
        /*0058*/ 	.byte	0x04, 0x17
        /*005a*/ 	.short	(.L_21 - .L_20)
.L_20:
        /*005c*/ 	.word	0x00000000
        /*0060*/ 	.short	0x0001
        /*0062*/ 	.short	0x0008
        /*0064*/ 	.byte	0x00, 0xf5, 0x21, 0x00


	//----- nvinfo : EIATTR_KPARAM_INFO
	.align		4
.L_21:
        /*0068*/ 	.byte	0x04, 0x17
        /*006a*/ 	.short	(.L_23 - .L_22)
.L_22:
        /*006c*/ 	.word	0x00000000
        /*0070*/ 	.short	0x0000
        /*0072*/ 	.short	0x0000
        /*0074*/ 	.byte	0x00, 0xf5, 0x21, 0x00


	//----- nvinfo : EIATTR_SPARSE_MMA_MASK
	.align		4
.L_23:
        /*0078*/ 	.byte	0x03, 0x50
        /*007a*/ 	.short	0x0000


	//----- nvinfo : EIATTR_MAXREG_COUNT
	.align		4
        /*007c*/ 	.byte	0x03, 0x1b
        /*007e*/ 	.short	0x00ff


	//----- nvinfo : EIATTR_NUM_BARRIERS
	.align		4
        /*0080*/ 	.byte	0x02, 0x4c
        /*0082*/ 	.byte	0x01
	.zero		1


	//----- nvinfo : EIATTR_MERCURY_ISA_VERSION
	.align		4
        /*0084*/ 	.byte	0x03, 0x5f
        /*0086*/ 	.short	0x0101


	//----- nvinfo : EIATTR_COOP_GROUP_MASK_REGIDS
	.align		4
        /*0088*/ 	.byte	0x04, 0x29
        /*008a*/ 	.short	(.L_25 - .L_24)


	//   ....[0]....
.L_24:
        /*008c*/ 	.word	0xffffffff


	//   ....[1]....
        /*0090*/ 	.word	0xffffffff


	//   ....[2]....
        /*0094*/ 	.word	0xffffffff


	//   ....[3]....
        /*0098*/ 	.word	0xffffffff


	//   ....[4]....
        /*009c*/ 	.word	0xffffffff


	//   ....[5]....
        /*00a0*/ 	.word	0xffffffff


	//   ....[6]....
        /*00a4*/ 	.word	0xffffffff


	//   ....[7]....
        /*00a8*/ 	.word	0xffffffff


	//   ....[8]....
        /*00ac*/ 	.word	0xffffffff


	//   ....[9]....
        /*00b0*/ 	.word	0xffffffff


	//----- nvinfo : EIATTR_COOP_GROUP_INSTR_OFFSETS
	.align		4
.L_25:
        /*00b4*/ 	.byte	0x04, 0x28
        /*00b6*/ 	.short	(.L_27 - .L_26)


	//   ....[0]....
.L_26:
        /*00b8*/ 	.word	0x00000d50


	//   ....[1]....
        /*00bc*/ 	.word	0x00000dd0


	//   ....[2]....
        /*00c0*/ 	.word	0x00000df0


	//   ....[3]....
        /*00c4*/ 	.word	0x00000e20


	//   ....[4]....
        /*00c8*/ 	.word	0x00000e40


	//   ....[5]....
        /*00cc*/ 	.word	0x00001340


	//   ....[6]....
        /*00d0*/ 	.word	0x00001370


	//   ....[7]....
        /*00d4*/ 	.word	0x00001390


	//   ....[8]....
        /*00d8*/ 	.word	0x000013b0


	//   ....[9]....
        /*00dc*/ 	.word	0x000013d0


	//----- nvinfo : EIATTR_VRC_CTA_INIT_COUNT
	.align		4
.L_27:
        /*00e0*/ 	.byte	0x02, 0x4a
	.zero		1
	.zero		1


	//----- nvinfo : EIATTR_EXIT_INSTR_OFFSETS
	.align		4
        /*00e4*/ 	.byte	0x04, 0x1c
        /*00e6*/ 	.short	(.L_29 - .L_28)


	//   ....[0]....
.L_28:
        /*00e8*/ 	.word	0x00000090


	//   ....[1]....
        /*00ec*/ 	.word	0x00003090


	//   ....[2]....
        /*00f0*/ 	.word	0x00003130


	//----- nvinfo : EIATTR_MAX_THREADS
	.align		4
.L_29:
        /*00f4*/ 	.byte	0x04, 0x05
        /*00f6*/ 	.short	(.L_31 - .L_30)
.L_30:
        /*00f8*/ 	.word	0x00000080
        /*00fc*/ 	.word	0x00000001
        /*0100*/ 	.word	0x00000001


	//----- nvinfo : EIATTR_CRS_STACK_SIZE
	.align		4
.L_31:
        /*0104*/ 	.byte	0x04, 0x1e
        /*0106*/ 	.short	(.L_33 - .L_32)
.L_32:
        /*0108*/ 	.word	0x00000000


	//----- nvinfo : EIATTR_CBANK_PARAM_SIZE
	.align		4
.L_33:
        /*010c*/ 	.byte	0x03, 0x19
        /*010e*/ 	.short	0x002c


	//----- nvinfo : EIATTR_PARAM_CBANK
	.align		4
        /*0110*/ 	.byte	0x04, 0x0a
        /*0112*/ 	.short	(.L_35 - .L_34)
	.align		4
.L_34:
        /*0114*/ 	.word	index@(.nv.constant0._Z17attention_fast_v2PK6__halfS1_S1_PS_iii)
        /*0118*/ 	.short	0x0380
        /*011a*/ 	.short	0x002c


	//----- nvinfo : EIATTR_SW_WAR
	.align		4
.L_35:
        /*011c*/ 	.byte	0x04, 0x36
        /*011e*/ 	.short	(.L_37 - .L_36)
.L_36:
        /*0120*/ 	.word	0x00000008
.L_37:


//--------------------- .nv.callgraph             --------------------------
	.section	.nv.callgraph,"",@"SHT_CUDA_CALLGRAPH"
	.align	4
	.sectionentsize	8
	.align		4
        /*0000*/ 	.word	0x00000000
	.align		4
        /*0004*/ 	.word	0xffffffff
	.align		4
        /*0008*/ 	.word	0x00000000
	.align		4
        /*000c*/ 	.word	0xfffffffe
	.align		4
        /*0010*/ 	.word	0x00000000
	.align		4
        /*0014*/ 	.word	0xfffffffd
	.align		4
        /*0018*/ 	.word	0x00000000
	.align		4
        /*001c*/ 	.word	0xfffffffc


//--------------------- .text._Z17attention_fast_v2PK6__halfS1_S1_PS_iii --------------------------
	.section	.text._Z17attention_fast_v2PK6__halfS1_S1_PS_iii,"ax",@progbits
	.align	128
        .global         _Z17attention_fast_v2PK6__halfS1_S1_PS_iii
        .type           _Z17attention_fast_v2PK6__halfS1_S1_PS_iii,@function
        .size           _Z17attention_fast_v2PK6__halfS1_S1_PS_iii,(.L_x_39 - _Z17attention_fast_v2PK6__halfS1_S1_PS_iii)
        .other          _Z17attention_fast_v2PK6__halfS1_S1_PS_iii,@"STO_CUDA_ENTRY STV_DEFAULT"
_Z17attention_fast_v2PK6__halfS1_S1_PS_iii:
.text._Z17attention_fast_v2PK6__halfS1_S1_PS_iii:
[----:B------:R-:W0:Y:S01]  /*0000*/  LDC R1, c[0x0][0x37c] ;  /* 0x0000df00ff017b82 */ /* 0x000e220000000800 */
[----:B------:R-:W1:Y:S07]  /*0010*/  S2R R2, SR_TID.X ;  /* 0x0000000000027919 */ /* 0x000e6e0000002100 */
[----:B------:R-:W2:Y:S01]  /*0020*/  S2UR UR4, SR_CTAID.Y ;  /* 0x00000000000479c3 */ /* 0x000ea20000002600 */
[----:B------:R-:W3:Y:S01]  /*0030*/  LDCU UR7, c[0x0][0x3a4] ;  /* 0x00007480ff0777ac */ /* 0x000ee20008000800 */
[----:B0-----:R-:W-:Y:S01]  /*0040*/  IADD3 R1, PT, PT, R1, -0x100, RZ ;  /* 0xffffff0001017810 */ /* 0x001fe20007ffe0ff */
[----:B--2---:R-:W-:Y:S01]  /*0050*/  USHF.L.U32 UR4, UR4, 0x2, URZ ;  /* 0x0000000204047899 */ /* 0x004fe200080006ff */
[----:B-1----:R-:W-:-:S05]  /*0060*/  SHF.R.U32.HI R0, RZ, 0x5, R2 ;  /* 0x00000005ff007819 */ /* 0x002fca0000011602 */
[----:B------:R-:W-:-:S04]  /*0070*/  LOP3.LUT R0, R0, UR4, RZ, 0xfc, !PT ;  /* 0x0000000400007c12 */ /* 0x000fc8000f8efcff */
[----:B---3--:R-:W-:-:S13]  /*0080*/  ISETP.GE.AND P0, PT, R0, UR7, PT ;  /* 0x0000000700007c0c */ /* 0x008fda000bf06270 */
[----:B------:R-:W-:Y:S05]  /*0090*/  @P0 EXIT ;  /* 0x000000000000094d */ /* 0x000fea0003800000 */
[----:B------:R-:W0:Y:S01]  /*00a0*/  S2UR UR6, SR_CTAID.X ;  /* 0x00000000000679c3 */ /* 0x000e220000002500 */
[----:B------:R-:W1:Y:S01]  /*00b0*/  LDCU UR10, c[0x0][0x3a8] ;  /* 0x00007500ff0a77ac */ /* 0x000e620008000800 */
[C---:B------:R-:W-:Y:S01]  /*00c0*/  LOP3.LUT R6, R2.reuse, 0x1f, RZ, 0xc0, !PT ;  /* 0x0000001f02067812 */ /* 0x040fe200078ec0ff */
[----:B------:R-:W-:Y:S01]  /*00d0*/  BSSY.RECONVERGENT B0, `(.L_x_0) ;  /* 0x00000c7000007945 */ /* 0x000fe20003800200 */
[----:B------:R-:W-:Y:S01]  /*00e0*/  ISETP.GE.U32.AND P3, PT, R2, UR7, PT ;  /* 0x0000000702007c0c */ /* 0x000fe2000bf66070 */
[----:B------:R-:W2:Y:S01]  /*00f0*/  LDCU.64 UR4, c[0x0][0x380] ;  /* 0x00007000ff0477ac */ /* 0x000ea20008000a00 */
[----:B------:R-:W-:Y:S01]  /*0100*/  HFMA2 R7, -RZ, RZ, -6.109375, 2 ;  /* 0xc61c4000ff077431 */ /* 0x000fe200000001ff */
[----:B------:R-:W3:Y:S01]  /*0110*/  LDCU.64 UR8, c[0x0][0x358] ;  /* 0x00006b00ff0877ac */ /* 0x000ee20008000a00 */
[----:B------:R-:W4:Y:S01]  /*0120*/  LDCU.64 UR12, c[0x0][0x388] ;  /* 0x00007100ff0c77ac */ /* 0x000f220008000a00 */
[----:B-1----:R-:W-:Y:S01]  /*0130*/  IMAD R3, R0, UR10, RZ ;  /* 0x0000000a00037c24 */ /* 0x002fe2000f8e02ff */
[----:B0-----:R-:W-:-:S04]  /*0140*/  UIMAD UR6, UR6, UR7, URZ ;  /* 0x00000007060672a4 */ /* 0x001fc8000f8e02ff */
[----:B------:R-:W-:Y:S01]  /*0150*/  LEA R0, P0, R6, R3, 0x1 ;  /* 0x0000000306007211 */ /* 0x000fe200078008ff */
[----:B------:R-:W-:-:S03]  /*0160*/  UIMAD UR6, UR6, UR10, URZ ;  /* 0x0000000a060672a4 */ /* 0x000fc6000f8e02ff */
[----:B------:R-:W-:Y:S01]  /*0170*/  LEA.HI.X.SX32 R5, R3, RZ, 0x1, P0 ;  /* 0x000000ff03057211 */ /* 0x000fe200000f0eff */
[----:B--2---:R-:W-:Y:S02]  /*0180*/  UIMAD.WIDE UR4, UR6, 0x2, UR4 ;  /* 0x00000002060478a5 */ /* 0x004fe4000f8e0204 */
[----:B------:R-:W-:-:S04]  /*0190*/  USHF.R.S32.HI UR11, URZ, 0x1f, UR6 ;  /* 0x0000001fff0b7899 */ /* 0x000fc80008011406 */
[----:B------:R-:W-:-:S04]  /*01a0*/  LEA R4, P0, R0, UR4, 0x1 ;  /* 0x0000000400047c11 */ /* 0x000fc8000f8008ff */
[----:B------:R-:W-:Y:S01]  /*01b0*/  LEA.HI.X R5, R0, UR5, R5, 0x1, P0 ;  /* 0x0000000500057c11 */ /* 0x000fe200080f0c05 */
[----:B---34-:R-:W-:Y:S08]  /*01c0*/  @P3 BRA `(.L_x_1) ;  /* 0x0000000800dc3947 */ /* 0x018ff00003800000 */
[----:B------:R0:W5:Y:S04]  /*01d0*/  LDG.E.CONSTANT R22, desc[UR8][R4.64] ;  /* 0x0000000804167981 */ /* 0x000168000c1e9900 */
[----:B------:R0:W5:Y:S01]  /*01e0*/  LDG.E.CONSTANT R8, desc[UR8][R4.64+0x40] ;  /* 0x0000400804087981 */ /* 0x000162000c1e9900 */
[----:B------:R-:W-:Y:S02]  /*01f0*/  MOV R7, 0xc61c4000 ;  /* 0xc61c400000077802 */ /* 0x000fe40000000f00 */
[----:B------:R-:W-:-:S07]  /*0200*/  MOV R9, R2 ;  /* 0x0000000200097202 */ /* 0x000fce0000000f00 */
.L_x_2:
[----:B------:R-:W-:-:S05]  /*0210*/  IMAD R0, R9, UR10, RZ ;  /* 0x0000000a09007c24 */ /* 0x000fca000f8e02ff */
[----:B0-----:R-:W-:-:S04]  /*0220*/  IADD3 R5, P0, PT, R0, UR6, RZ ;  /* 0x0000000600057c10 */ /* 0x001fc8000ff1e0ff */
[----:B------:R-:W-:Y:S02]  /*0230*/  LEA.HI.X.SX32 R0, R0, UR11, 0x1, P0 ;  /* 0x0000000b00007c11 */ /* 0x000fe400080f0eff */
[----:B------:R-:W-:-:S04]  /*0240*/  LEA R4, P0, R5, UR12, 0x1 ;  /* 0x0000000c05047c11 */ /* 0x000fc8000f8008ff */
[----:B------:R-:W-:-:S05]  /*0250*/  LEA.HI.X R5, R5, UR13, R0, 0x1, P0 ;  /* 0x0000000d05057c11 */ /* 0x000fca00080f0c00 */
[----:B------:R-:W2:Y:S04]  /*0260*/  LDG.E.CONSTANT R10, desc[UR8][R4.64] ;  /* 0x00000008040a7981 */ /* 0x000ea8000c1e9900 */
[----:B------:R-:W3:Y:S04]  /*0270*/  LDG.E.CONSTANT R14, desc[UR8][R4.64+0x4] ;  /* 0x00000408040e7981 */ /* 0x000ee8000c1e9900 */
[----:B------:R-:W4:Y:S04]  /*0280*/  LDG.E.CONSTANT R13, desc[UR8][R4.64+0x8] ;  /* 0x00000808040d7981 */ /* 0x000f28000c1e9900 */
        /* <DEDUP_REMOVED lines=8> */
[----:B------:R-:W4:Y:S01]  /*0310*/  LDG.E.CONSTANT R18, desc[UR8][R4.64+0x2c] ;  /* 0x00002c0804127981 */ /* 0x000f22000c1e9900 */
[----:B-----5:R-:W-:-:S03]  /*0320*/  HADD2.F32 R11, -RZ, R22.H0_H0 ;  /* 0x20000016ff0b7230 */ /* 0x020fc60000004100 */
[----:B------:R-:W4:Y:S01]  /*0330*/  LDG.E.CONSTANT R19, desc[UR8][R4.64+0x30] ;  /* 0x0000300804137981 */ /* 0x000f22000c1e9900 */
[--C-:B--2---:R-:W-:Y:S02]  /*0340*/  HADD2.F32 R0, -RZ, R10.reuse.H0_H0 ;  /* 0x2000000aff007230 */ /* 0x104fe40000004100 */
[----:B------:R-:W-:Y:S02]  /*0350*/  HADD2.F32 R20, -RZ, R10.H1_H1 ;  /* 0x3000000aff147230 */ /* 0x000fe40000004100 */
[----:B------:R-:W-:Y:S02]  /*0360*/  HADD2.F32 R10, -RZ, R22.H1_H1 ;  /* 0x30000016ff0a7230 */ /* 0x000fe40000004100 */
[----:B------:R-:W-:-:S04]  /*0370*/  FFMA R21, R0, R11, RZ ;  /* 0x0000000b00157223 */ /* 0x000fc800000000ff */
[----:B------:R-:W-:Y:S01]  /*0380*/  FFMA R0, R20, R10, R21 ;  /* 0x0000000a14007223 */ /* 0x000fe20000000015 */
[--C-:B---3--:R-:W-:Y:S01]  /*0390*/  HADD2.F32 R21, -RZ, R14.reuse.H0_H0 ;  /* 0x2000000eff157230 */ /* 0x108fe20000004100 */
[----:B------:R-:W2:Y:S01]  /*03a0*/  LDG.E.CONSTANT R20, desc[UR8][R4.64+0x34] ;  /* 0x0000340804147981 */ /* 0x000ea2000c1e9900 */
[----:B------:R-:W-:-:S03]  /*03b0*/  HADD2.F32 R14, -RZ, R14.H1_H1 ;  /* 0x3000000eff0e7230 */ /* 0x000fc60000004100 */
[----:B------:R-:W-:-:S04]  /*03c0*/  FFMA R21, R11, R21, R0 ;  /* 0x000000150b157223 */ /* 0x000fc80000000000 */
[----:B------:R-:W-:Y:S02]  /*03d0*/  FFMA R14, R10, R14, R21 ;  /* 0x0000000e0a0e7223 */ /* 0x000fe40000000015 */
[----:B------:R-:W3:Y:S01]  /*03e0*/  LDG.E.CONSTANT R21, desc[UR8][R4.64+0x38] ;  /* 0x0000380804157981 */ /* 0x000ee2000c1e9900 */
[----:B----4-:R-:W-:-:S05]  /*03f0*/  HADD2.F32 R0, -RZ, R13.H0_H0 ;  /* 0x2000000dff007230 */ /* 0x010fca0000004100 */
[----:B------:R-:W-:Y:S02]  /*0400*/  FFMA R27, R11, R0, R14 ;  /* 0x000000000b1b7223 */ /* 0x000fe4000000000e */
[----:B------:R-:W4:Y:S01]  /*0410*/  LDG.E.CONSTANT R14, desc[UR8][R4.64+0x3c] ;  /* 0x00003c08040e7981 */ /* 0x000f22000c1e9900 */
[----:B------:R-:W-:-:S05]  /*0420*/  HADD2.F32 R13, -RZ, R13.H1_H1 ;  /* 0x3000000dff0d7230 */ /* 0x000fca0000004100 */
[----:B------:R-:W-:Y:S01]  /*0430*/  FFMA R0, R10, R13, R27 ;  /* 0x0000000d0a007223 */ /* 0x000fe2000000001b */
[----:B------:R-:W-:-:S05]  /*0440*/  HADD2.F32 R13, -RZ, R26.H0_H0 ;  /* 0x2000001aff0d7230 */ /* 0x000fca0000004100 */
[----:B------:R-:W-:Y:S02]  /*0450*/  FFMA R27, R11, R13, R0 ;  /* 0x0000000d0b1b7223 */ /* 0x000fe40000000000 */
[----:B------:R-:W4:Y:S01]  /*0460*/  LDG.E.CONSTANT R13, desc[UR8][R4.64+0x40] ;  /* 0x00004008040d7981 */ /* 0x000f22000c1e9900 */
[----:B------:R-:W-:Y:S02]  /*0470*/  HADD2.F32 R26, -RZ, R26.H1_H1 ;  /* 0x3000001aff1a7230 */ /* 0x000fe40000004100 */
[----:B------:R-:W-:-:S03]  /*0480*/  HADD2.F32 R0, -RZ, R12.H0_H0 ;  /* 0x2000000cff007230 */ /* 0x000fc60000004100 */
[----:B------:R-:W-:-:S04]  /*0490*/  FFMA R26, R10, R26, R27 ;  /* 0x0000001a0a1a7223 */ /* 0x000fc8000000001b */
[----:B------:R-:W-:Y:S02]  /*04a0*/  FFMA R27, R11, R0, R26 ;  /* 0x000000000b1b7223 */ /* 0x000fe4000000001a */
[----:B------:R-:W4:Y:S01]  /*04b0*/  LDG.E.CONSTANT R0, desc[UR8][R4.64+0x44] ;  /* 0x0000440804007981 */ /* 0x000f22000c1e9900 */
[----:B------:R-:W-:Y:S02]  /*04c0*/  HADD2.F32 R12, -RZ, R12.H1_H1 ;  /* 0x3000000cff0c7230 */ /* 0x000fe40000004100 */
[----:B------:R-:W-:-:S03]  /*04d0*/  HADD2.F32 R26, -RZ, R23.H0_H0 ;  /* 0x20000017ff1a7230 */ /* 0x000fc60000004100 */
[----:B------:R-:W-:Y:S01]  /*04e0*/  FFMA R12, R10, R12, R27 ;  /* 0x0000000c0a0c7223 */ /* 0x000fe2000000001b */
[----:B------:R-:W-:-:S03]  /*04f0*/  HADD2.F32 R23, -RZ, R23.H1_H1 ;  /* 0x30000017ff177230 */ /* 0x000fc60000004100 */
[----:B------:R-:W-:Y:S02]  /*0500*/  FFMA R27, R11, R26, R12 ;  /* 0x0000001a0b1b7223 */ /* 0x000fe4000000000c */
[----:B------:R-:W4:Y:S02]  /*0510*/  LDG.E.CONSTANT R26, desc[UR8][R4.64+0x7c] ;  /* 0x00007c08041a7981 */ /* 0x000f24000c1e9900 */
[----:B------:R-:W-:Y:S01]  /*0520*/  FFMA R12, R10, R23, R27 ;  /* 0x000000170a0c7223 */ /* 0x000fe2000000001b */
[--C-:B------:R-:W-:Y:S02]  /*0530*/  HADD2.F32 R23, -RZ, R24.reuse.H0_H0 ;  /* 0x20000018ff177230 */ /* 0x100fe40000004100 */
[----:B------:R-:W-:-:S03]  /*0540*/  HADD2.F32 R24, -RZ, R24.H1_H1 ;  /* 0x30000018ff187230 */ /* 0x000fc60000004100 */
[----:B------:R-:W-:Y:S01]  /*0550*/  FFMA R23, R11, R23, R12 ;  /* 0x000000170b177223 */ /* 0x000fe2000000000c */
        /* <DEDUP_REMOVED lines=10> */
[----:B------:R-:W-:Y:S02]  /*0600*/  FFMA R24, R10, R15, R23 ;  /* 0x0000000f0a187223 */ /* 0x000fe40000000017 */
[----:B------:R-:W4:Y:S01]  /*0610*/  LDG.E.CONSTANT R15, desc[UR8][R4.64+0x4c] ;  /* 0x00004c08040f7981 */ /* 0x000f22000c1e9900 */
[----:B------:R-:W-:Y:S02]  /*0620*/  HADD2.F32 R16, -RZ, R16.H1_H1 ;  /* 0x30000010ff107230 */ /* 0x000fe40000004100 */
        /* <DEDUP_REMOVED lines=15> */
[----:B------:R-:W-:-:S04]  /*0720*/  FFMA R23, R11, R23, R24 ;  /* 0x000000170b177223 */ /* 0x000fc80000000018 */
[----:B------:R-:W-:Y:S02]  /*0730*/  FFMA R24, R10, R19, R23 ;  /* 0x000000130a187223 */ /* 0x000fe40000000017 */
[----:B------:R-:W4:Y:S01]  /*0740*/  LDG.E.CONSTANT R19, desc[UR8][R4.64+0x5c] ;  /* 0x00005c0804137981 */ /* 0x000f22000c1e9900 */
[--C-:B--2---:R-:W-:Y:S02]  /*0750*/  HADD2.F32 R25, -RZ, R20.reuse.H0_H0 ;  /* 0x20000014ff197230 */ /* 0x104fe40000004100 */
[----:B------:R-:W-:-:S03]  /*0760*/  HADD2.F32 R20, -RZ, R20.H1_H1 ;  /* 0x30000014ff147230 */ /* 0x000fc60000004100 */
[----:B------:R-:W-:-:S04]  /*0770*/  FFMA R25, R11, R25, R24 ;  /* 0x000000190b197223 */ /* 0x000fc80000000018 */
[----:B------:R-:W-:Y:S01]  /*0780*/  FFMA R24, R10, R20, R25 ;  /* 0x000000140a187223 */ /* 0x000fe20000000019 */
[--C-:B---3--:R-:W-:Y:S01]  /*0790*/  HADD2.F32 R23, -RZ, R21.reuse.H0_H0 ;  /* 0x20000015ff177230 */ /* 0x108fe20000004100 */
[----:B------:R-:W2:Y:S01]  /*07a0*/  LDG.E.CONSTANT R20, desc[UR8][R4.64+0x60] ;  /* 0x0000600804147981 */ /* 0x000ea2000c1e9900 */
[----:B------:R-:W-:-:S03]  /*07b0*/  HADD2.F32 R25, -RZ, R21.H1_H1 ;  /* 0x30000015ff197230 */ /* 0x000fc60000004100 */
[----:B------:R-:W-:Y:S01]  /*07c0*/  FFMA R23, R11, R23, R24 ;  /* 0x000000170b177223 */ /* 0x000fe20000000018 */
[----:B------:R-:W3:Y:S03]  /*07d0*/  LDG.E.CONSTANT R21, desc[UR8][R4.64+0x64] ;  /* 0x0000640804157981 */ /* 0x000ee6000c1e9900 */
[----:B------:R-:W-:Y:S01]  /*07e0*/  FFMA R24, R10, R25, R23 ;  /* 0x000000190a187223 */ /* 0x000fe20000000017 */
[--C-:B----4-:R-:W-:Y:S02]  /*07f0*/  HADD2.F32 R23, -RZ, R14.reuse.H0_H0 ;  /* 0x2000000eff177230 */ /* 0x110fe40000004100 */
[----:B------:R-:W-:-:S03]  /*0800*/  HADD2.F32 R14, -RZ, R14.H1_H1 ;  /* 0x3000000eff0e7230 */ /* 0x000fc60000004100 */
[----:B------:R-:W-:Y:S02]  /*0810*/  FFMA R23, R11, R23, R24 ;  /* 0x000000170b177223 */ /* 0x000fe40000000018 */
[----:B------:R-:W4:Y:S02]  /*0820*/  LDG.E.CONSTANT R11, desc[UR8][R4.64+0x68] ;  /* 0x00006808040b7981 */ /* 0x000f24000c1e9900 */
[----:B------:R-:W-:Y:S02]  /*0830*/  FFMA R25, R10, R14, R23 ;  /* 0x0000000e0a197223 */ /* 0x000fe40000000017 */
[----:B------:R-:W4:Y:S01]  /*0840*/  LDG.E.CONSTANT R23, desc[UR8][R4.64+0x6c] ;  /* 0x00006c0804177981 */ /* 0x000f22000c1e9900 */
[----:B------:R-:W-:Y:S02]  /*0850*/  HADD2.F32 R10, -RZ, R8.H0_H0 ;  /* 0x20000008ff0a7230 */ /* 0x000fe40000004100 */
[----:B------:R-:W-:-:S05]  /*0860*/  HADD2.F32 R14, -RZ, R13.H0_H0 ;  /* 0x2000000dff0e7230 */ /* 0x000fca0000004100 */
[----:B------:R-:W-:Y:S01]  /*0870*/  FFMA R24, R14, R10, R25 ;  /* 0x0000000a0e187223 */ /* 0x000fe20000000019 */
[----:B------:R-:W-:Y:S01]  /*0880*/  HADD2.F32 R25, -RZ, R13.H1_H1 ;  /* 0x3000000dff197230 */ /* 0x000fe20000004100 */
[----:B------:R-:W4:Y:S01]  /*0890*/  LDG.E.CONSTANT R14, desc[UR8][R4.64+0x70] ;  /* 0x00007008040e7981 */ /* 0x000f22000c1e9900 */
[----:B------:R-:W-:-:S05]  /*08a0*/  HADD2.F32 R13, -RZ, R8.H1_H1 ;  /* 0x30000008ff0d7230 */ /* 0x000fca0000004100 */
[----:B------:R-:W-:Y:S02]  /*08b0*/  FFMA R27, R25, R13, R24 ;  /* 0x0000000d191b7223 */ /* 0x000fe40000000018 */
[----:B------:R-:W4:Y:S01]  /*08c0*/  LDG.E.CONSTANT R25, desc[UR8][R4.64+0x74] ;  /* 0x0000740804197981 */ /* 0x000f22000c1e9900 */
[----:B------:R-:W-:-:S05]  /*08d0*/  HADD2.F32 R24, -RZ, R0.H0_H0 ;  /* 0x20000000ff187230 */ /* 0x000fca0000004100 */
[----:B------:R-:W-:Y:S02]  /*08e0*/  FFMA R28, R10, R24, R27 ;  /* 0x000000180a1c7223 */ /* 0x000fe4000000001b */
[----:B------:R0:W4:Y:S01]  /*08f0*/  LDG.E.CONSTANT R24, desc[UR8][R4.64+0x78] ;  /* 0x0000780804187981 */ /* 0x000122000c1e9900 */
[----:B------:R-:W-:-:S05]  /*0900*/  HADD2.F32 R0, -RZ, R0.H1_H1 ;  /* 0x30000000ff007230 */ /* 0x000fca0000004100 */
[----:B------:R-:W-:Y:S01]  /*0910*/  FFMA R27, R13, R0, R28 ;  /* 0x000000000d1b7223 */ /* 0x000fe2000000001c */
[--C-:B------:R-:W-:Y:S02]  /*0920*/  HADD2.F32 R0, -RZ, R12.reuse.H0_H0 ;  /* 0x2000000cff007230 */ /* 0x100fe40000004100 */
[----:B------:R-:W-:-:S03]  /*0930*/  HADD2.F32 R12, -RZ, R12.H1_H1 ;  /* 0x3000000cff0c7230 */ /* 0x000fc60000004100 */
[----:B------:R-:W-:-:S04]  /*0940*/  FFMA R0, R10, R0, R27 ;  /* 0x000000000a007223 */ /* 0x000fc8000000001b */
[----:B------:R-:W-:Y:S01]  /*0950*/  FFMA R27, R13, R12, R0 ;  /* 0x0000000c0d1b7223 */ /* 0x000fe20000000000 */
[--C-:B------:R-:W-:Y:S02]  /*0960*/  HADD2.F32 R0, -RZ, R15.reuse.H0_H0 ;  /* 0x2000000fff007230 */ /* 0x100fe40000004100 */
[----:B------:R-:W-:-:S03]  /*0970*/  HADD2.F32 R15, -RZ, R15.H1_H1 ;  /* 0x3000000fff0f7230 */ /* 0x000fc60000004100 */
[----:B------:R-:W-:Y:S01]  /*0980*/  FFMA R0, R10, R0, R27 ;  /* 0x000000000a007223 */ /* 0x000fe2000000001b */
[----:B------:R-:W-:-:S03]  /*0990*/  HADD2.F32 R12, -RZ, R16.H0_H0 ;  /* 0x20000010ff0c7230 */ /* 0x000fc60000004100 */
[----:B------:R-:W-:Y:S01]  /*09a0*/  FFMA R15, R13, R15, R0 ;  /* 0x0000000f0d0f7223 */ /* 0x000fe20000000000 */
[----:B------:R-:W-:-:S03]  /*09b0*/  HADD2.F32 R16, -RZ, R16.H1_H1 ;  /* 0x30000010ff107230 */ /* 0x000fc60000004100 */
[----:B------:R-:W-:Y:S01]  /*09c0*/  FFMA R12, R10, R12, R15 ;  /* 0x0000000c0a0c7223 */ /* 0x000fe2000000000f */
[----:B------:R-:W-:-:S03]  /*09d0*/  HADD2.F32 R0, -RZ, R17.H0_H0 ;  /* 0x20000011ff007230 */ /* 0x000fc60000004100 */
[----:B0-----:R-:W-:Y:S01]  /*09e0*/  FFMA R5, R13, R16, R12 ;  /* 0x000000100d057223 */ /* 0x001fe2000000000c */
[----:B------:R-:W-:-:S03]  /*09f0*/  HADD2.F32 R17, -RZ, R17.H1_H1 ;  /* 0x30000011ff117230 */ /* 0x000fc60000004100 */
[----:B------:R-:W-:Y:S01]  /*0a00*/  FFMA R0, R10, R0, R5 ;  /* 0x000000000a007223 */ /* 0x000fe20000000005 */
[----:B------:R-:W-:-:S03]  /*0a10*/  HADD2.F32 R4, -RZ, R18.H0_H0 ;  /* 0x20000012ff047230 */ /* 0x000fc60000004100 */
[----:B------:R-:W-:Y:S01]  /*0a20*/  FFMA R17, R13, R17, R0 ;  /* 0x000000110d117223 */ /* 0x000fe20000000000 */
[----:B------:R-:W-:-:S03]  /*0a30*/  HADD2.F32 R18, -RZ, R18.H1_H1 ;  /* 0x30000012ff127230 */ /* 0x000fc60000004100 */
[----:B------:R-:W-:Y:S01]  /*0a40*/  FFMA R4, R10, R4, R17 ;  /* 0x000000040a047223 */ /* 0x000fe20000000011 */
[----:B------:R-:W-:-:S03]  /*0a50*/  HADD2.F32 R0, -RZ, R19.H0_H0 ;  /* 0x20000013ff007230 */ /* 0x000fc60000004100 */
[----:B------:R-:W-:Y:S01]  /*0a60*/  FFMA R5, R13, R18, R4 ;  /* 0x000000120d057223 */ /* 0x000fe20000000004 */
[----:B------:R-:W-:-:S03]  /*0a70*/  HADD2.F32 R19, -RZ, R19.H1_H1 ;  /* 0x30000013ff137230 */ /* 0x000fc60000004100 */
[----:B------:R-:W-:-:S04]  /*0a80*/  FFMA R0, R10, R0, R5 ;  /* 0x000000000a007223 */ /* 0x000fc80000000005 */
[----:B------:R-:W-:Y:S01]  /*0a90*/  FFMA R0, R13, R19, R0 ;  /* 0x000000130d007223 */ /* 0x000fe20000000000 */
[----:B------:R-:W0:Y:S01]  /*0aa0*/  S2UR UR5, SR_CgaCtaId ;  /* 0x00000000000579c3 */ /* 0x000e220000008800 */
[----:B------:R-:W-:Y:S02]  /*0ab0*/  UMOV UR4, 0x400 ;  /* 0x0000040000047882 */ /* 0x000fe40000000000 */
[----:B0-----:R-:W-:Y:S01]  /*0ac0*/  ULEA UR4, UR5, UR4, 0x18 ;  /* 0x0000000405047291 */ /* 0x001fe2000f8ec0ff */
[--C-:B--2---:R-:W-:Y:S02]  /*0ad0*/  HADD2.F32 R5, -RZ, R20.reuse.H0_H0 ;  /* 0x20000014ff057230 */ /* 0x104fe40000004100 */
[----:B------:R-:W-:-:S03]  /*0ae0*/  HADD2.F32 R15, -RZ, R20.H1_H1 ;  /* 0x30000014ff0f7230 */ /* 0x000fc60000004100 */
[----:B------:R-:W-:Y:S01]  /*0af0*/  FFMA R0, R5, R10, R0 ;  /* 0x0000000a05007223 */ /* 0x000fe20000000000 */
[----:B---3--:R-:W-:-:S03]  /*0b00*/  HADD2.F32 R4, -RZ, R21.H0_H0 ;  /* 0x20000015ff047230 */ /* 0x008fc60000004100 */
[----:B------:R-:W-:Y:S01]  /*0b10*/  FFMA R15, R15, R13, R0 ;  /* 0x0000000d0f0f7223 */ /* 0x000fe20000000000 */
[----:B------:R-:W-:-:S03]  /*0b20*/  HADD2.F32 R21, -RZ, R21.H1_H1 ;  /* 0x30000015ff157230 */ /* 0x000fc60000004100 */
[----:B------:R-:W-:Y:S01]  /*0b30*/  FFMA R4, R4, R10, R15 ;  /* 0x0000000a04047223 */ /* 0x000fe2000000000f */
[----:B----4-:R-:W-:-:S03]  /*0b40*/  HADD2.F32 R0, -RZ, R11.H0_H0 ;  /* 0x2000000bff007230 */ /* 0x010fc60000004100 */
[----:B------:R-:W-:Y:S01]  /*0b50*/  FFMA R21, R21, R13, R4 ;  /* 0x0000000d15157223 */ /* 0x000fe20000000004 */
        /* <DEDUP_REMOVED lines=23> */
[----:B------:R-:W-:-:S03]  /*0cd0*/  LEA R5, R9, UR4, 0x2 ;  /* 0x0000000409057c11 */ /* 0x000fc6000f8e10ff */
[----:B------:R-:W-:Y:S01]  /*0ce0*/  FMUL R4, R4, 0.125 ;  /* 0x3e00000004047820 */ /* 0x000fe20000400000 */
[----:B------:R-:W-:-:S04]  /*0cf0*/  IADD3 R9, PT, PT, R9, 0x80, RZ ;  /* 0x0000008009097810 */ /* 0x000fc80007ffe0ff */
[----:B------:R1:W-:Y:S01]  /*0d00*/  STS [R5], R4 ;  /* 0x0000000405007388 */ /* 0x0003e20000000800 */
[----:B------:R-:W-:Y:S02]  /*0d10*/  ISETP.GE.AND P0, PT, R9, UR7, PT ;  /* 0x0000000709007c0c */ /* 0x000fe4000bf06270 */
[----:B------:R-:W-:-:S11]  /*0d20*/  FMNMX R7, R4, R7, !PT ;  /* 0x0000000704077209 */ /* 0x000fd60007800000 */
[----:B-1----:R-:W-:Y:S05]  /*0d30*/  @!P0 BRA `(.L_x_2) ;  /* 0xfffffff400348947 */ /* 0x002fea000383ffff */
.L_x_1:
[----:B------:R-:W-:Y:S05]  /*0d40*/  BSYNC.RECONVERGENT B0 ;  /* 0x0000000000007941 */ /* 0x000fea0003800200 */
.L_x_0:
[----:B------:R-:W0:Y:S01]  /*0d50*/  SHFL.DOWN PT, R0, R7, 0x10, 0x1f ;  /* 0x0a001f0007007f89 */ /* 0x000e2200000e0000 */
[----:B------:R-:W1:Y:S08]  /*0d60*/  S2UR UR5, SR_CgaCtaId ;  /* 0x00000000000579c3 */ /* 0x000e700000008800 */
[----:B------:R-:W-:Y:S01]  /*0d70*/  BAR.SYNC.DEFER_BLOCKING 0x0 ;  /* 0x0000000000007b1d */ /* 0x000fe20000010000 */
[----:B------:R-:W-:-:S05]  /*0d80*/  ISETP.NE.AND P0, PT, R6, RZ, PT ;  /* 0x000000ff0600720c */ /* 0x000fca0003f05270 */
[----:B------:R-:W-:Y:S01]  /*0d90*/  UMOV UR4, 0x400 ;  /* 0x0000040000047882 */ /* 0x000fe20000000000 */
[----:B------:R-:W-:Y:S01]  /*0da0*/  BSSY.RECONVERGENT B0, `(.L_x_3) ;  /* 0x0000059000007945 */ /* 0x000fe20003800200 */
[----:B0-----:R-:W-:Y:S01]  /*0db0*/  FMNMX R0, R0, R7, !PT ;  /* 0x0000000700007209 */ /* 0x001fe20007800000 */
[----:B-1----:R-:W-:-:S04]  /*0dc0*/  ULEA UR4, UR5, UR4, 0x18 ;  /* 0x0000000405047291 */ /* 0x002fc8000f8ec0ff */
[----:B------:R-:W0:Y:S02]  /*0dd0*/  SHFL.DOWN PT, R5, R0, 0x8, 0x1f ;  /* 0x09001f0000057f89 */ /* 0x000e2400000e0000 */
[----:B0-----:R-:W-:-:S05]  /*0de0*/  FMNMX R5, R0, R5, !PT ;  /* 0x0000000500057209 */ /* 0x001fca0007800000 */
[----:B------:R-:W0:Y:S02]  /*0df0*/  SHFL.DOWN PT, R4, R5, 0x4, 0x1f ;  /* 0x08801f0005047f89 */ /* 0x000e2400000e0000 */
[----:B0-----:R-:W-:Y:S02]  /*0e00*/  FMNMX R4, R5, R4, !PT ;  /* 0x0000000405047209 */ /* 0x001fe40007800000 */
[----:B------:R-:W-:-:S03]  /*0e10*/  MOV R5, RZ ;  /* 0x000000ff00057202 */ /* 0x000fc60000000f00 */
[----:B------:R-:W0:Y:S02]  /*0e20*/  SHFL.DOWN PT, R9, R4, 0x2, 0x1f ;  /* 0x08401f0004097f89 */ /* 0x000e2400000e0000 */
[----:B0-----:R-:W-:-:S05]  /*0e30*/  FMNMX R9, R4, R9, !PT ;  /* 0x0000000904097209 */ /* 0x001fca0007800000 */
[----:B------:R-:W0:Y:S02]  /*0e40*/  SHFL.DOWN PT, R8, R9, 0x1, 0x1f ;  /* 0x08201f0009087f89 */ /* 0x000e2400000e0000 */
[----:B0-----:R-:W-:-:S05]  /*0e50*/  FMNMX R8, R9, R8, !PT ;  /* 0x0000000809087209 */ /* 0x001fca0007800000 */
[----:B------:R0:W-:Y:S01]  /*0e60*/  @!P0 STS [UR4], R8 ;  /* 0x00000008ff008988 */ /* 0x0001e20008000804 */
[----:B------:R-:W-:Y:S06]  /*0e70*/  BAR.SYNC.DEFER_BLOCKING 0x0 ;  /* 0x0000000000007b1d */ /* 0x000fec0000010000 */
[----:B------:R-:W-:Y:S05]  /*0e80*/  @P3 BRA `(.L_x_4) ;  /* 0x0000000400283947 */ /* 0x000fea0003800000 */
[----:B------:R-:W1:Y:S01]  /*0e90*/  LDS R0, [UR4] ;  /* 0x00000004ff007984 */ /* 0x000e620008000800 */
[----:B------:R-:W-:Y:S01]  /*0ea0*/  LOP3.LUT R4, RZ, R2, RZ, 0x33, !PT ;  /* 0x00000002ff047212 */ /* 0x000fe200078e33ff */
[----:B------:R-:W-:Y:S01]  /*0eb0*/  BSSY.RECONVERGENT B1, `(.L_x_5) ;  /* 0x000001c000017945 */ /* 0x000fe20003800200 */
[----:B------:R-:W-:Y:S02]  /*0ec0*/  HFMA2 R5, -RZ, RZ, 0, 0 ;  /* 0x00000000ff057431 */ /* 0x000fe400000001ff */
[----:B------:R-:W-:-:S04]  /*0ed0*/  IADD3 R6, PT, PT, R4, UR7, RZ ;  /* 0x0000000704067c10 */ /* 0x000fc8000fffe0ff */
[C---:B------:R-:W-:Y:S02]  /*0ee0*/  LOP3.LUT R4, R6.reuse, 0x180, RZ, 0xc0, !PT ;  /* 0x0000018006047812 */ /* 0x040fe400078ec0ff */
[----:B------:R-:W-:Y:S02]  /*0ef0*/  ISETP.GE.U32.AND P2, PT, R6, 0x180, PT ;  /* 0x000001800600780c */ /* 0x000fe40003f46070 */
[----:B------:R-:W-:Y:S02]  /*0f00*/  ISETP.NE.AND P1, PT, R4, 0x180, PT ;  /* 0x000001800400780c */ /* 0x000fe40003f25270 */
[----:B------:R-:W-:-:S11]  /*0f10*/  MOV R4, R2 ;  /* 0x0000000200047202 */ /* 0x000fd60000000f00 */
[----:B------:R-:W-:Y:S05]  /*0f20*/  @!P1 BRA `(.L_x_6) ;  /* 0x0000000000509947 */ /* 0x000fea0003800000 */
[----:B------:R-:W-:Y:S02]  /*0f30*/  LEA.HI R6, R6, 0x1, RZ, 0x19 ;  /* 0x0000000106067811 */ /* 0x000fe400078fc8ff */
[----:B------:R-:W-:Y:S02]  /*0f40*/  LEA R7, R2, UR4, 0x2 ;  /* 0x0000000402077c11 */ /* 0x000fe4000f8e10ff */
[----:B------:R-:W-:Y:S02]  /*0f50*/  LOP3.LUT R6, R6, 0x3, RZ, 0xc0, !PT ;  /* 0x0000000306067812 */ /* 0x000fe400078ec0ff */
[----:B------:R-:W-:Y:S02]  /*0f60*/  MOV R5, RZ ;  /* 0x000000ff00057202 */ /* 0x000fe40000000f00 */
[----:B------:R-:W-:Y:S02]  /*0f70*/  MOV R4, R2 ;  /* 0x0000000200047202 */ /* 0x000fe40000000f00 */
[----:B------:R-:W-:-:S07]  /*0f80*/  IADD3 R6, PT, PT, -R6, RZ, RZ ;  /* 0x000000ff06067210 */ /* 0x000fce0007ffe1ff */
.L_x_7:
[----:B------:R-:W1:Y:S01]  /*0f90*/  LDS R9, [R7] ;  /* 0x0000000007097984 */ /* 0x000e620000000800 */
[----:B------:R-:W-:Y:S02]  /*0fa0*/  IADD3 R6, PT, PT, R6, 0x1, RZ ;  /* 0x0000000106067810 */ /* 0x000fe40007ffe0ff */
[----:B------:R-:W-:Y:S01]  /*0fb0*/  IADD3 R4, PT, PT, R4, 0x80, RZ ;  /* 0x0000008004047810 */ /* 0x000fe20007ffe0ff */
[----:B-1----:R-:W-:-:S04]  /*0fc0*/  FADD R9, -R0, R9 ;  /* 0x0000000900097221 */ /* 0x002fc80000000100 */
[----:B------:R-:W-:-:S05]  /*0fd0*/  FMUL R9, R9, 1.4426950216293334961 ;  /* 0x3fb8aa3b09097820 */ /* 0x000fca0000400000 */
[----:B------:R-:W-:-:S13]  /*0fe0*/  FSETP.GEU.AND P1, PT, R9, -126, PT ;  /* 0xc2fc00000900780b */ /* 0x000fda0003f2e000 */
[----:B------:R-:W-:-:S04]  /*0ff0*/  @!P1 FMUL R9, R9, 0.5 ;  /* 0x3f00000009099820 */ /* 0x000fc80000400000 */
[----:B0-----:R-:W0:Y:S02]  /*1000*/  MUFU.EX2 R8, R9 ;  /* 0x0000000900087308 */ /* 0x001e240000000800 */
[----:B0-----:R-:W-:Y:S01]  /*1010*/  @!P1 FMUL R8, R8, R8 ;  /* 0x0000000808089220 */ /* 0x001fe20000400000 */
[----:B------:R-:W-:-:S03]  /*1020*/  ISETP.NE.AND P1, PT, R6, RZ, PT ;  /* 0x000000ff0600720c */ /* 0x000fc60003f25270 */
[----:B------:R-:W-:Y:S01]  /*1030*/  FADD R5, R8, R5 ;  /* 0x0000000508057221 */ /* 0x000fe20000000000 */
[----:B------:R0:W-:Y:S02]  /*1040*/  STS [R7], R8 ;  /* 0x0000000807007388 */ /* 0x0001e40000000800 */
[----:B0-----:R-:W-:-:S07]  /*1050*/  IADD3 R7, PT, PT, R7, 0x200, RZ ;  /* 0x0000020007077810 */ /* 0x001fce0007ffe0ff */
[----:B------:R-:W-:Y:S05]  /*1060*/  @P1 BRA `(.L_x_7) ;  /* 0xfffffffc00c81947 */ /* 0x000fea000383ffff */
.L_x_6:
[----:B------:R-:W-:Y:S05]  /*1070*/  BSYNC.RECONVERGENT B1 ;  /* 0x0000000000017941 */ /* 0x000fea0003800200 */
.L_x_5:
[----:B------:R-:W-:Y:S05]  /*1080*/  @!P2 BRA `(.L_x_4) ;  /* 0x0000000000a8a947 */ /* 0x000fea0003800000 */
[----:B------:R-:W-:-:S04]  /*1090*/  LEA R6, R4, UR4, 0x2 ;  /* 0x0000000404067c11 */ /* 0x000fc8000f8e10ff */
[----:B------:R-:W-:-:S07]  /*10a0*/  IADD3 R6, PT, PT, R6, 0x400, RZ ;  /* 0x0000040006067810 */ /* 0x000fce0007ffe0ff */
.L_x_8:
[----:B------:R-:W1:Y:S01]  /*10b0*/  LDS R7, [R6+-0x400] ;  /* 0xfffc000006077984 */ /* 0x000e620000000800 */
[----:B------:R-:W-:-:S03]  /*10c0*/  IADD3 R4, PT, PT, R4, 0x200, RZ ;  /* 0x0000020004047810 */ /* 0x000fc60007ffe0ff */
[----:B------:R-:W2:Y:S04]  /*10d0*/  LDS R9, [R6+-0x200] ;  /* 0xfffe000006097984 */ /* 0x000ea80000000800 */
[----:B------:R-:W3:Y:S04]  /*10e0*/  LDS R11, [R6] ;  /* 0x00000000060b7984 */ /* 0x000ee80000000800 */
[----:B------:R-:W4:Y:S01]  /*10f0*/  LDS R13, [R6+0x200] ;  /* 0x00020000060d7984 */ /* 0x000f220000000800 */
[----:B-1----:R-:W-:-:S04]  /*1100*/  FADD R7, -R0, R7 ;  /* 0x0000000700077221 */ /* 0x002fc80000000100 */
[----:B------:R-:W-:Y:S01]  /*1110*/  FMUL R7, R7, 1.4426950216293334961 ;  /* 0x3fb8aa3b07077820 */ /* 0x000fe20000400000 */
[C---:B--2---:R-:W-:Y:S01]  /*1120*/  FADD R9, -R0.reuse, R9 ;  /* 0x0000000900097221 */ /* 0x044fe20000000100 */
[----:B---3--:R-:W-:-:S03]  /*1130*/  FADD R11, -R0, R11 ;  /* 0x0000000b000b7221 */ /* 0x008fc60000000100 */
[----:B------:R-:W-:Y:S01]  /*1140*/  FMUL R9, R9, 1.4426950216293334961 ;  /* 0x3fb8aa3b09097820 */ /* 0x000fe20000400000 */
[----:B------:R-:W-:Y:S01]  /*1150*/  FSETP.GEU.AND P1, PT, R7, -126, PT ;  /* 0xc2fc00000700780b */ /* 0x000fe20003f2e000 */
[----:B----4-:R-:W-:Y:S01]  /*1160*/  FADD R13, -R0, R13 ;  /* 0x0000000d000d7221 */ /* 0x010fe20000000100 */
[----:B------:R-:W-:Y:S02]  /*1170*/  FMUL R11, R11, 1.4426950216293334961 ;  /* 0x3fb8aa3b0b0b7820 */ /* 0x000fe40000400000 */
[----:B------:R-:W-:Y:S01]  /*1180*/  FSETP.GEU.AND P2, PT, R9, -126, PT ;  /* 0xc2fc00000900780b */ /* 0x000fe20003f4e000 */
[----:B------:R-:W-:Y:S02]  /*1190*/  FMUL R13, R13, 1.4426950216293334961 ;  /* 0x3fb8aa3b0d0d7820 */ /* 0x000fe40000400000 */
[----:B------:R-:W-:-:S03]  /*11a0*/  FSETP.GEU.AND P4, PT, R11, -126, PT ;  /* 0xc2fc00000b00780b */ /* 0x000fc60003f8e000 */
[----:B------:R-:W-:-:S03]  /*11b0*/  FSETP.GEU.AND P5, PT, R13, -126, PT ;  /* 0xc2fc00000d00780b */ /* 0x000fc60003fae000 */
[----:B------:R-:W-:-:S04]  /*11c0*/  @!P1 FMUL R7, R7, 0.5 ;  /* 0x3f00000007079820 */ /* 0x000fc80000400000 */
[----:B0-----:R-:W0:Y:S01]  /*11d0*/  MUFU.EX2 R8, R7 ;  /* 0x0000000700087308 */ /* 0x001e220000000800 */
[----:B------:R-:W-:Y:S02]  /*11e0*/  @!P2 FMUL R9, R9, 0.5 ;  /* 0x3f0000000909a820 */ /* 0x000fe40000400000 */
[----:B------:R-:W-:-:S03]  /*11f0*/  @!P4 FMUL R11, R11, 0.5 ;  /* 0x3f0000000b0bc820 */ /* 0x000fc60000400000 */
[----:B------:R-:W-:Y:S02]  /*1200*/  @!P5 FMUL R13, R13, 0.5 ;  /* 0x3f0000000d0dd820 */ /* 0x000fe40000400000 */
[----:B------:R-:W1:Y:S08]  /*1210*/  MUFU.EX2 R10, R9 ;  /* 0x00000009000a7308 */ /* 0x000e700000000800 */
[----:B------:R-:W2:Y:S01]  /*1220*/  MUFU.EX2 R12, R11 ;  /* 0x0000000b000c7308 */ /* 0x000ea20000000800 */
[----:B0-----:R-:W-:Y:S01]  /*1230*/  @!P1 FMUL R8, R8, R8 ;  /* 0x0000000808089220 */ /* 0x001fe20000400000 */
[----:B------:R-:W-:-:S03]  /*1240*/  ISETP.GE.AND P1, PT, R4, UR7, PT ;  /* 0x0000000704007c0c */ /* 0x000fc6000bf26270 */
[----:B------:R-:W-:Y:S01]  /*1250*/  FADD R5, R8, R5 ;  /* 0x0000000508057221 */ /* 0x000fe20000000000 */
[----:B------:R-:W-:Y:S02]  /*1260*/  STS [R6+-0x400], R8 ;  /* 0xfffc000806007388 */ /* 0x000fe40000000800 */
[----:B------:R-:W0:Y:S01]  /*1270*/  MUFU.EX2 R14, R13 ;  /* 0x0000000d000e7308 */ /* 0x000e220000000800 */
[----:B-1----:R-:W-:-:S04]  /*1280*/  @!P2 FMUL R10, R10, R10 ;  /* 0x0000000a0a0aa220 */ /* 0x002fc80000400000 */
[----:B------:R-:W-:Y:S01]  /*1290*/  FADD R5, R5, R10 ;  /* 0x0000000a05057221 */ /* 0x000fe20000000000 */
[----:B------:R-:W-:Y:S01]  /*12a0*/  STS [R6+-0x200], R10 ;  /* 0xfffe000a06007388 */ /* 0x000fe20000000800 */
[----:B--2---:R-:W-:-:S04]  /*12b0*/  @!P4 FMUL R12, R12, R12 ;  /* 0x0000000c0c0cc220 */ /* 0x004fc80000400000 */
[----:B------:R-:W-:Y:S01]  /*12c0*/  FADD R5, R5, R12 ;  /* 0x0000000c05057221 */ /* 0x000fe20000000000 */
[----:B------:R-:W-:Y:S01]  /*12d0*/  STS [R6], R12 ;  /* 0x0000000c06007388 */ /* 0x000fe20000000800 */
[----:B0-----:R-:W-:-:S04]  /*12e0*/  @!P5 FMUL R14, R14, R14 ;  /* 0x0000000e0e0ed220 */ /* 0x001fc80000400000 */
[----:B------:R-:W-:Y:S01]  /*12f0*/  FADD R5, R5, R14 ;  /* 0x0000000e05057221 */ /* 0x000fe20000000000 */
[----:B------:R0:W-:Y:S02]  /*1300*/  STS [R6+0x200], R14 ;  /* 0x0002000e06007388 */ /* 0x0001e40000000800 */
[----:B0-----:R-:W-:Y:S01]  /*1310*/  IADD3 R6, PT, PT, R6, 0x800, RZ ;  /* 0x0000080006067810 */ /* 0x001fe20007ffe0ff */
[----:B------:R-:W-:Y:S06]  /*1320*/  @!P1 BRA `(.L_x_8) ;  /* 0xfffffffc00609947 */ /* 0x000fec000383ffff */
.L_x_4:
[----:B------:R-:W-:Y:S05]  /*1330*/  BSYNC.RECONVERGENT B0 ;  /* 0x0000000000007941 */ /* 0x000fea0003800200 */
.L_x_3:
[----:B-1----:R-:W1:Y:S01]  /*1340*/  SHFL.DOWN PT, R0, R5, 0x10, 0x1f ;  /* 0x0a001f0005007f89 */ /* 0x002e6200000e0000 */
[----:B------:R-:W-:Y:S01]  /*1350*/  BAR.SYNC.DEFER_BLOCKING 0x0 ;  /* 0x0000000000007b1d */ /* 0x000fe20000010000 */
[----:B-1----:R-:W-:-:S05]  /*1360*/  FADD R0, R0, R5 ;  /* 0x0000000500007221 */ /* 0x002fca0000000000 */
[----:B------:R-:W1:Y:S02]  /*1370*/  SHFL.DOWN PT, R7, R0, 0x8, 0x1f ;  /* 0x09001f0000077f89 */ /* 0x000e6400000e0000 */
[----:B-1----:R-:W-:-:S05]  /*1380*/  FADD R7, R0, R7 ;  /* 0x0000000700077221 */ /* 0x002fca0000000000 */
[----:B------:R-:W1:Y:S02]  /*1390*/  SHFL.DOWN PT, R4, R7, 0x4, 0x1f ;  /* 0x08801f0007047f89 */ /* 0x000e6400000e0000 */
[----:B-1----:R-:W-:-:S05]  /*13a0*/  FADD R4, R7, R4 ;  /* 0x0000000407047221 */ /* 0x002fca0000000000 */
[----:B------:R-:W1:Y:S02]  /*13b0*/  SHFL.DOWN PT, R9, R4, 0x2, 0x1f ;  /* 0x08401f0004097f89 */ /* 0x000e6400000e0000 */
[----:B-1----:R-:W-:-:S05]  /*13c0*/  FADD R9, R4, R9 ;  /* 0x0000000904097221 */ /* 0x002fca0000000000 */
[----:B------:R-:W1:Y:S02]  /*13d0*/  SHFL.DOWN PT, R6, R9, 0x1, 0x1f ;  /* 0x08201f0009067f89 */ /* 0x000e6400000e0000 */
[----:B-1----:R-:W-:-:S05]  /*13e0*/  FADD R6, R9, R6 ;  /* 0x0000000609067221 */ /* 0x002fca0000000000 */
[----:B------:R-:W-:Y:S01]  /*13f0*/  @!P0 STS [UR4+0x4], R6 ;  /* 0x00000406ff008988 */ /* 0x000fe20008000804 */
[----:B------:R-:W-:Y:S06]  /*1400*/  BAR.SYNC.DEFER_BLOCKING 0x0 ;  /* 0x0000000000007b1d */ /* 0x000fec0000010000 */
[----:B------:R-:W1:Y:S02]  /*1410*/  LDS R0, [UR4+0x4] ;  /* 0x00000404ff007984 */ /* 0x000e640008000800 */
[----:B-1----:R-:W-:-:S04]  /*1420*/  IADD3 R5, PT, PT, R0, 0x1800000, RZ ;  /* 0x0180000000057810 */ /* 0x002fc80007ffe0ff */
[----:B------:R-:W-:-:S04]  /*1430*/  LOP3.LUT R5, R5, 0x7f800000, RZ, 0xc0, !PT ;  /* 0x7f80000005057812 */ /* 0x000fc800078ec0ff */
[----:B------:R-:W-:-:S13]  /*1440*/  ISETP.GT.U32.AND P0, PT, R5, 0x1ffffff, PT ;  /* 0x01ffffff0500780c */ /* 0x000fda0003f04070 */
[----:B------:R-:W-:Y:S05]  /*1450*/  @P0 BRA `(.L_x_9) ;  /* 0x00000000000c0947 */ /* 0x000fea0003800000 */
[----:B------:R-:W-:-:S07]  /*1460*/  MOV R4, 0x1480 ;  /* 0x0000148000047802 */ /* 0x000fce0000000f00 */
[----:B0-----:R-:W-:Y:S05]  /*1470*/  CALL.REL.NOINC `($__internal_0_$__cuda_sm20_rcp_rn_f32_slowpath) ;  /* 0x0000001c00307944 */ /* 0x001fea0003c00000 */
[----:B------:R-:W-:Y:S05]  /*1480*/  BRA `(.L_x_10) ;  /* 0x0000000000107947 */ /* 0x000fea0003800000 */
.L_x_9:
[----:B------:R-:W1:Y:S02]  /*1490*/  MUFU.RCP R5, R0 ;  /* 0x0000000000057308 */ /* 0x000e640000001000 */
[----:B-1----:R-:W-:-:S04]  /*14a0*/  FFMA R4, R0, R5, -1 ;  /* 0xbf80000000047423 */ /* 0x002fc80000000005 */
[----:B------:R-:W-:-:S04]  /*14b0*/  FADD.FTZ R4, -R4, -RZ ;  /* 0x800000ff04047221 */ /* 0x000fc80000010100 */
[----:B------:R-:W-:-:S07]  /*14c0*/  FFMA R0, R5, R4, R5 ;  /* 0x0000000405007223 */ /* 0x000fce0000000005 */
.L_x_10:
[----:B------:R-:W-:Y:S04]  /*14d0*/  BSSY.RECONVERGENT B0, `(.L_x_11) ;  /* 0x000008c000007945 */ /* 0x000fe80003800200 */
[----:B------:R-:W-:Y:S05]  /*14e0*/  @P3 BRA `(.L_x_12) ;  /* 0x0000000800283947 */ /* 0x000fea0003800000 */
[----:B------:R-:W1:Y:S01]  /*14f0*/  LDC R5, c[0x0][0x3a4] ;  /* 0x0000e900ff057b82 */ /* 0x000e620000000800 */
[----:B------:R-:W-:Y:S01]  /*1500*/  LOP3.LUT R4, RZ, R2, RZ, 0x33, !PT ;  /* 0x00000002ff047212 */ /* 0x000fe200078e33ff */
[----:B------:R-:W-:Y:S03]  /*1510*/  BSSY.RECONVERGENT B1, `(.L_x_13) ;  /* 0x0000017000017945 */ /* 0x000fe60003800200 */
[----:B-1----:R-:W-:-:S04]  /*1520*/  IADD3 R4, PT, PT, R4, R5, RZ ;  /* 0x0000000504047210 */ /* 0x002fc80007ffe0ff */
[C---:B------:R-:W-:Y:S02]  /*1530*/  LOP3.LUT R6, R4.reuse, 0x180, RZ, 0xc0, !PT ;  /* 0x0000018004067812 */ /* 0x040fe400078ec0ff */
[----:B------:R-:W-:Y:S02]  /*1540*/  ISETP.GE.U32.AND P1, PT, R4, 0x180, PT ;  /* 0x000001800400780c */ /* 0x000fe40003f26070 */
[----:B------:R-:W-:Y:S02]  /*1550*/  ISETP.NE.AND P0, PT, R6, 0x180, PT ;  /* 0x000001800600780c */ /* 0x000fe40003f05270 */
[----:B------:R-:W-:-:S11]  /*1560*/  MOV R6, R2 ;  /* 0x0000000200067202 */ /* 0x000fd60000000f00 */
[----:B------:R-:W-:Y:S05]  /*1570*/  @!P0 BRA `(.L_x_14) ;  /* 0x0000000000408947 */ /* 0x000fea0003800000 */
[----:B------:R-:W1:Y:S01]  /*1580*/  S2UR UR5, SR_CgaCtaId ;  /* 0x00000000000579c3 */ /* 0x000e620000008800 */
[----:B------:R-:W-:Y:S01]  /*1590*/  LEA.HI R4, R4, 0x1, RZ, 0x19 ;  /* 0x0000000104047811 */ /* 0x000fe200078fc8ff */
[----:B------:R-:W-:-:S03]  /*15a0*/  UMOV UR4, 0x400 ;  /* 0x0000040000047882 */ /* 0x000fc60000000000 */
[C---:B------:R-:W-:Y:S02]  /*15b0*/  SHF.L.U32 R7, R4.reuse, 0x7, RZ ;  /* 0x0000000704077819 */ /* 0x040fe400000006ff */
[----:B------:R-:W-:Y:S02]  /*15c0*/  LOP3.LUT R4, R4, 0x3, RZ, 0xc0, !PT ;  /* 0x0000000304047812 */ /* 0x000fe400078ec0ff */
[----:B------:R-:W-:Y:S02]  /*15d0*/  LOP3.LUT R6, R2, 0x180, R7, 0xf8, !PT ;  /* 0x0000018002067812 */ /* 0x000fe400078ef807 */
[----:B------:R-:W-:Y:S01]  /*15e0*/  IADD3 R7, PT, PT, -R4, RZ, RZ ;  /* 0x000000ff04077210 */ /* 0x000fe20007ffe1ff */
[----:B-1----:R-:W-:-:S06]  /*15f0*/  ULEA UR4, UR5, UR4, 0x18 ;  /* 0x0000000405047291 */ /* 0x002fcc000f8ec0ff */
[----:B------:R-:W-:-:S07]  /*1600*/  LEA R4, R2, UR4, 0x2 ;  /* 0x0000000402047c11 */ /* 0x000fce000f8e10ff */
.L_x_15:
[----:B------:R-:W1:Y:S01]  /*1610*/  LDS R9, [R4] ;  /* 0x0000000004097984 */ /* 0x000e620000000800 */
[----:B------:R-:W-:-:S04]  /*1620*/  IADD3 R7, PT, PT, R7, 0x1, RZ ;  /* 0x0000000107077810 */ /* 0x000fc80007ffe0ff */
[----:B------:R-:W-:Y:S01]  /*1630*/  ISETP.NE.AND P0, PT, R7, RZ, PT ;  /* 0x000000ff0700720c */ /* 0x000fe20003f05270 */
[----:B-1----:R-:W-:-:S05]  /*1640*/  FMUL R9, R9, R0 ;  /* 0x0000000009097220 */ /* 0x002fca0000400000 */
[----:B------:R1:W-:Y:S02]  /*1650*/  STS [R4], R9 ;  /* 0x0000000904007388 */ /* 0x0003e40000000800 */
[----:B-1----:R-:W-:-:S05]  /*1660*/  IADD3 R4, PT, PT, R4, 0x200, RZ ;  /* 0x0000020004047810 */ /* 0x002fca0007ffe0ff */
[----:B------:R-:W-:Y:S05]  /*1670*/  @P0 BRA `(.L_x_15) ;  /* 0xfffffffc00e40947 */ /* 0x000fea000383ffff */
.L_x_14:
[----:B------:R-:W-:Y:S05]  /*1680*/  BSYNC.RECONVERGENT B1 ;  /* 0x0000000000017941 */ /* 0x000fea0003800200 */
.L_x_13:
[----:B------:R-:W-:Y:S05]  /*1690*/  @!P1 BRA `(.L_x_12) ;  /* 0x0000000400bc9947 */ /* 0x000fea0003800000 */
[----:B------:R-:W1:Y:S01]  /*16a0*/  S2UR UR5, SR_CgaCtaId ;  /* 0x00000000000579c3 */ /* 0x000e620000008800 */
[----:B------:R-:W-:Y:S01]  /*16b0*/  IADD3 R4, PT, PT, -R6, R5, RZ ;  /* 0x0000000506047210 */ /* 0x000fe20007ffe1ff */
[----:B------:R-:W-:Y:S01]  /*16c0*/  UMOV UR4, 0x400 ;  /* 0x0000040000047882 */ /* 0x000fe20000000000 */
[----:B------:R-:W-:Y:S01]  /*16d0*/  BSSY.RECONVERGENT B1, `(.L_x_16) ;  /* 0x000003d000017945 */ /* 0x000fe20003800200 */
[----:B------:R-:W-:Y:S02]  /*16e0*/  PLOP3.LUT P0, PT, PT, PT, PT, 0x80, 0x8 ;  /* 0x000000000008781c */ /* 0x000fe40003f0f070 */
[----:B------:R-:W-:Y:S01]  /*16f0*/  ISETP.GT.AND P1, PT, R4, 0x600, PT ;  /* 0x000006000400780c */ /* 0x000fe20003f24270 */
[----:B-1----:R-:W-:-:S06]  /*1700*/  ULEA UR4, UR5, UR4, 0x18 ;  /* 0x0000000405047291 */ /* 0x002fcc000f8ec0ff */
[----:B------:R-:W-:-:S04]  /*1710*/  LEA R4, R6, UR4, 0x2 ;  /* 0x0000000406047c11 */ /* 0x000fc8000f8e10ff */
[----:B------:R-:W-:Y:S02]  /*1720*/  IADD3 R4, PT, PT, R4, 0x400, RZ ;  /* 0x0000040004047810 */ /* 0x000fe40007ffe0ff */
[----:B------:R-:W-:Y:S05]  /*1730*/  @!P1 BRA `(.L_x_17) ;  /* 0x0000000000d89947 */ /* 0x000fea0003800000 */
[----:B------:R-:W-:Y:S02]  /*1740*/  PLOP3.LUT P0, PT, PT, PT, PT, 0x8, 0x80 ;  /* 0x000000000080781c */ /* 0x000fe40003f0e170 */
[----:B------:R-:W-:-:S11]  /*1750*/  IADD3 R7, PT, PT, R5, -0x600, RZ ;  /* 0xfffffa0005077810 */ /* 0x000fd60007ffe0ff */
.L_x_18:
[----:B------:R-:W1:Y:S01]  /*1760*/  LDS R29, [R4+-0x400] ;  /* 0xfffc0000041d7984 */ /* 0x000e620000000800 */
[----:B------:R-:W-:-:S03]  /*1770*/  IADD3 R6, PT, PT, R6, 0x800, RZ ;  /* 0x0000080006067810 */ /* 0x000fc60007ffe0ff */
[----:B0-----:R-:W0:Y:S01]  /*1780*/  LDS R8, [R4+-0x200] ;  /* 0xfffe000004087984 */ /* 0x001e220000000800 */
[----:B------:R-:W-:-:S03]  /*1790*/  ISETP.GE.AND P1, PT, R6, R7, PT ;  /* 0x000000070600720c */ /* 0x000fc60003f26270 */
[----:B------:R-:W2:Y:S04]  /*17a0*/  LDS R10, [R4] ;  /* 0x00000000040a7984 */ /* 0x000ea80000000800 */
[----:B------:R-:W3:Y:S04]  /*17b0*/  LDS R12, [R4+0x200] ;  /* 0x00020000040c7984 */ /* 0x000ee80000000800 */
[----:B------:R-:W4:Y:S04]  /*17c0*/  LDS R14, [R4+0x400] ;  /* 0x00040000040e7984 */ /* 0x000f280000000800 */
[----:B------:R-:W5:Y:S04]  /*17d0*/  LDS R16, [R4+0x600] ;  /* 0x0006000004107984 */ /* 0x000f680000000800 */
[----:B------:R-:W5:Y:S04]  /*17e0*/  LDS R27, [R4+0x800] ;  /* 0x00080000041b7984 */ /* 0x000f680000000800 */
[----:B------:R-:W5:Y:S04]  /*17f0*/  LDS R19, [R4+0xa00] ;  /* 0x000a000004137984 */ /* 0x000f680000000800 */
[----:B------:R-:W5:Y:S04]  /*1800*/  LDS R25, [R4+0xc00] ;  /* 0x000c000004197984 */ /* 0x000f680000000800 */
[----:B------:R-:W5:Y:S04]  /*1810*/  LDS R23, [R4+0xe00] ;  /* 0x000e000004177984 */ /* 0x000f680000000800 */
[----:B------:R-:W5:Y:S01]  /*1820*/  LDS R21, [R4+0x1000] ;  /* 0x0010000004157984 */ /* 0x000f620000000800 */
[----:B-1----:R-:W-:-:S03]  /*1830*/  FMUL R29, R29, R0 ;  /* 0x000000001d1d7220 */ /* 0x002fc60000400000 */
[----:B------:R-:W1:Y:S01]  /*1840*/  LDS R17, [R4+0x1200] ;  /* 0x0012000004117984 */ /* 0x000e620000000800 */
[----:B0-----:R-:W-:-:S03]  /*1850*/  FMUL R8, R8, R0 ;  /* 0x0000000008087220 */ /* 0x001fc60000400000 */
[----:B------:R-:W0:Y:S01]  /*1860*/  LDS R9, [R4+0x1400] ;  /* 0x0014000004097984 */ /* 0x000e220000000800 */
[----:B--2---:R-:W-:-:S03]  /*1870*/  FMUL R10, R10, R0 ;  /* 0x000000000a0a7220 */ /* 0x004fc60000400000 */
[----:B------:R-:W2:Y:S01]  /*1880*/  LDS R15, [R4+0x1600] ;  /* 0x00160000040f7984 */ /* 0x000ea20000000800 */
[----:B---3--:R-:W-:-:S03]  /*1890*/  FMUL R12, R12, R0 ;  /* 0x000000000c0c7220 */ /* 0x008fc60000400000 */
[----:B------:R-:W3:Y:S01]  /*18a0*/  LDS R13, [R4+0x1800] ;  /* 0x00180000040d7984 */ /* 0x000ee20000000800 */
[----:B----4-:R-:W-:-:S03]  /*18b0*/  FMUL R14, R14, R0 ;  /* 0x000000000e0e7220 */ /* 0x010fc60000400000 */
[----:B------:R-:W4:Y:S01]  /*18c0*/  LDS R11, [R4+0x1a00] ;  /* 0x001a0000040b7984 */ /* 0x000f220000000800 */
[-C--:B-----5:R-:W-:Y:S01]  /*18d0*/  FMUL R16, R16, R0.reuse ;  /* 0x0000000010107220 */ /* 0x0a0fe20000400000 */
[-C--:B------:R-:W-:Y:S02]  /*18e0*/  FMUL R27, R27, R0.reuse ;  /* 0x000000001b1b7220 */ /* 0x080fe40000400000 */
[----:B------:R-:W-:Y:S01]  /*18f0*/  STS [R4+-0x400], R29 ;  /* 0xfffc001d04007388 */ /* 0x000fe20000000800 */
[----:B------:R-:W-:-:S03]  /*1900*/  FMUL R19, R19, R0 ;  /* 0x0000000013137220 */ /* 0x000fc60000400000 */
[----:B------:R-:W-:Y:S01]  /*1910*/  STS [R4+-0x200], R8 ;  /* 0xfffe000804007388 */ /* 0x000fe20000000800 */
[----:B------:R-:W-:-:S03]  /*1920*/  FMUL R25, R25, R0 ;  /* 0x0000000019197220 */ /* 0x000fc60000400000 */
[----:B------:R-:W-:Y:S01]  /*1930*/  STS [R4], R10 ;  /* 0x0000000a04007388 */ /* 0x000fe20000000800 */
[----:B------:R-:W-:-:S03]  /*1940*/  FMUL R23, R23, R0 ;  /* 0x0000000017177220 */ /* 0x000fc60000400000 */
[----:B------:R-:W-:Y:S01]  /*1950*/  STS [R4+0x200], R12 ;  /* 0x0002000c04007388 */ /* 0x000fe20000000800 */
[----:B------:R-:W-:-:S03]  /*1960*/  FMUL R21, R21, R0 ;  /* 0x0000000015157220 */ /* 0x000fc60000400000 */
[----:B------:R-:W-:Y:S01]  /*1970*/  STS [R4+0x400], R14 ;  /* 0x0004000e04007388 */ /* 0x000fe20000000800 */
[----:B-1----:R-:W-:-:S03]  /*1980*/  FMUL R17, R17, R0 ;  /* 0x0000000011117220 */ /* 0x002fc60000400000 */
[----:B------:R-:W-:Y:S01]  /*1990*/  STS [R4+0x600], R16 ;  /* 0x0006001004007388 */ /* 0x000fe20000000800 */
[----:B0-----:R-:W-:-:S03]  /*19a0*/  FMUL R9, R9, R0 ;  /* 0x0000000009097220 */ /* 0x001fc60000400000 */
[----:B------:R-:W-:Y:S01]  /*19b0*/  STS [R4+0x800], R27 ;  /* 0x0008001b04007388 */ /* 0x000fe20000000800 */
[----:B--2---:R-:W-:-:S03]  /*19c0*/  FMUL R15, R15, R0 ;  /* 0x000000000f0f7220 */ /* 0x004fc60000400000 */
[----:B------:R-:W-:Y:S01]  /*19d0*/  STS [R4+0xa00], R19 ;  /* 0x000a001304007388 */ /* 0x000fe20000000800 */
[----:B---3--:R-:W-:-:S03]  /*19e0*/  FMUL R13, R13, R0 ;  /* 0x000000000d0d7220 */ /* 0x008fc60000400000 */
[----:B------:R-:W-:Y:S01]  /*19f0*/  STS [R4+0xc00], R25 ;  /* 0x000c001904007388 */ /* 0x000fe20000000800 */
[----:B----4-:R-:W-:-:S03]  /*1a00*/  FMUL R11, R11, R0 ;  /* 0x000000000b0b7220 */ /* 0x010fc60000400000 */
[----:B------:R-:W-:Y:S04]  /*1a10*/  STS [R4+0xe00], R23 ;  /* 0x000e001704007388 */ /* 0x000fe80000000800 */
[----:B------:R-:W-:Y:S04]  /*1a20*/  STS [R4+0x1000], R21 ;  /* 0x0010001504007388 */ /* 0x000fe80000000800 */
[----:B------:R-:W-:Y:S04]  /*1a30*/  STS [R4+0x1200], R17 ;  /* 0x0012001104007388 */ /* 0x000fe80000000800 */
[----:B------:R-:W-:Y:S04]  /*1a40*/  STS [R4+0x1400], R9 ;  /* 0x0014000904007388 */ /* 0x000fe80000000800 */
[----:B------:R-:W-:Y:S04]  /*1a50*/  STS [R4+0x1600], R15 ;  /* 0x0016000f04007388 */ /* 0x000fe80000000800 */
[----:B------:R-:W-:Y:S04]  /*1a60*/  STS [R4+0x1800], R13 ;  /* 0x0018000d04007388 */ /* 0x000fe80000000800 */
[----:B------:R0:W-:Y:S02]  /*1a70*/  STS [R4+0x1a00], R11 ;  /* 0x001a000b04007388 */ /* 0x0001e40000000800 */
[----:B0-----:R-:W-:Y:S01]  /*1a80*/  IADD3 R4, PT, PT, R4, 0x2000, RZ ;  /* 0x0000200004047810 */ /* 0x001fe20007ffe0ff */
[----:B------:R-:W-:Y:S06]  /*1a90*/  @!P1 BRA `(.L_x_18) ;  /* 0xfffffffc00309947 */ /* 0x000fec000383ffff */
.L_x_17:
[----:B------:R-:W-:Y:S05]  /*1aa0*/  BSYNC.RECONVERGENT B1 ;  /* 0x0000000000017941 */ /* 0x000fea0003800200 */
.L_x_16:
[----:B------:R-:W-:Y:S01]  /*1ab0*/  IADD3 R7, PT, PT, -R6, R5, RZ ;  /* 0x0000000506077210 */ /* 0x000fe20007ffe1ff */
[----:B------:R-:W-:Y:S03]  /*1ac0*/  BSSY.RECONVERGENT B1, `(.L_x_19) ;  /* 0x000001e000017945 */ /* 0x000fe60003800200 */
[----:B------:R-:W-:-:S13]  /*1ad0*/  ISETP.GT.AND P1, PT, R7, 0x200, PT ;  /* 0x000002000700780c */ /* 0x000fda0003f24270 */
[----:B------:R-:W-:Y:S05]  /*1ae0*/  @!P1 BRA `(.L_x_20) ;  /* 0x00000000006c9947 */ /* 0x000fea0003800000 */
[----:B------:R-:W1:Y:S01]  /*1af0*/  LDS R7, [R4+-0x400] ;  /* 0xfffc000004077984 */ /* 0x000e620000000800 */
[----:B------:R-:W-:Y:S02]  /*1b00*/  PLOP3.LUT P0, PT, PT, PT, PT, 0x8, 0x80 ;  /* 0x000000000080781c */ /* 0x000fe40003f0e170 */
[----:B------:R-:W-:Y:S01]  /*1b10*/  IADD3 R6, PT, PT, R6, 0x400, RZ ;  /* 0x0000040006067810 */ /* 0x000fe20007ffe0ff */
[----:B------:R-:W2:Y:S04]  /*1b20*/  LDS R9, [R4+-0x200] ;  /* 0xfffe000004097984 */ /* 0x000ea80000000800 */
[----:B------:R-:W3:Y:S04]  /*1b30*/  LDS R11, [R4] ;  /* 0x00000000040b7984 */ /* 0x000ee80000000800 */
[----:B------:R-:W4:Y:S04]  /*1b40*/  LDS R13, [R4+0x200] ;  /* 0x00020000040d7984 */ /* 0x000f280000000800 */
[----:B------:R-:W5:Y:S04]  /*1b50*/  LDS R15, [R4+0x400] ;  /* 0x00040000040f7984 */ /* 0x000f680000000800 */
[----:B------:R-:W0:Y:S04]  /*1b60*/  LDS R17, [R4+0x600] ;  /* 0x0006000004117984 */ /* 0x000e280000000800 */
[----:B------:R-:W0:Y:S04]  /*1b70*/  LDS R19, [R4+0x800] ;  /* 0x0008000004137984 */ /* 0x000e280000000800 */
[----:B------:R-:W0:Y:S01]  /*1b80*/  LDS R21, [R4+0xa00] ;  /* 0x000a000004157984 */ /* 0x000e220000000800 */
[-C--:B-1----:R-:W-:Y:S01]  /*1b90*/  FMUL R7, R7, R0.reuse ;  /* 0x0000000007077220 */ /* 0x082fe20000400000 */
[----:B--2---:R-:W-:-:S04]  /*1ba0*/  FMUL R9, R9, R0 ;  /* 0x0000000009097220 */ /* 0x004fc80000400000 */
[----:B------:R-:W-:Y:S01]  /*1bb0*/  STS [R4+-0x400], R7 ;  /* 0xfffc000704007388 */ /* 0x000fe20000000800 */
[----:B---3--:R-:W-:-:S03]  /*1bc0*/  FMUL R11, R11, R0 ;  /* 0x000000000b0b7220 */ /* 0x008fc60000400000 */
[----:B------:R-:W-:Y:S01]  /*1bd0*/  STS [R4+-0x200], R9 ;  /* 0xfffe000904007388 */ /* 0x000fe20000000800 */
[----:B----4-:R-:W-:-:S03]  /*1be0*/  FMUL R13, R13, R0 ;  /* 0x000000000d0d7220 */ /* 0x010fc60000400000 */
[----:B------:R-:W-:Y:S01]  /*1bf0*/  STS [R4], R11 ;  /* 0x0000000b04007388 */ /* 0x000fe20000000800 */
[----:B-----5:R-:W-:-:S03]  /*1c00*/  FMUL R15, R15, R0 ;  /* 0x000000000f0f7220 */ /* 0x020fc60000400000 */
[----:B------:R-:W-:Y:S01]  /*1c10*/  STS [R4+0x200], R13 ;  /* 0x0002000d04007388 */ /* 0x000fe20000000800 */
[----:B0-----:R-:W-:-:S03]  /*1c20*/  FMUL R17, R17, R0 ;  /* 0x0000000011117220 */ /* 0x001fc60000400000 */
[----:B------:R-:W-:Y:S01]  /*1c30*/  STS [R4+0x400], R15 ;  /* 0x0004000f04007388 */ /* 0x000fe20000000800 */
[----:B------:R-:W-:-:S03]  /*1c40*/  FMUL R19, R19, R0 ;  /* 0x0000000013137220 */ /* 0x000fc60000400000 */
[----:B------:R-:W-:Y:S01]  /*1c50*/  STS [R4+0x600], R17 ;  /* 0x0006001104007388 */ /* 0x000fe20000000800 */
[----:B------:R-:W-:-:S03]  /*1c60*/  FMUL R21, R21, R0 ;  /* 0x0000000015157220 */ /* 0x000fc60000400000 */
[----:B------:R-:W-:Y:S04]  /*1c70*/  STS [R4+0x800], R19 ;  /* 0x0008001304007388 */ /* 0x000fe80000000800 */
[----:B------:R0:W-:Y:S02]  /*1c80*/  STS [R4+0xa00], R21 ;  /* 0x000a001504007388 */ /* 0x0001e40000000800 */
[----:B0-----:R-:W-:-:S07]  /*1c90*/  IADD3 R4, PT, PT, R4, 0x1000, RZ ;  /* 0x0000100004047810 */ /* 0x001fce0007ffe0ff */
.L_x_20:
[----:B------:R-:W-:Y:S05]  /*1ca0*/  BSYNC.RECONVERGENT B1 ;  /* 0x0000000000017941 */ /* 0x000fea0003800200 */
.L_x_19:
[----:B------:R-:W-:-:S13]  /*1cb0*/  ISETP.LT.OR P0, PT, R6, R5, P0 ;  /* 0x000000050600720c */ /* 0x000fda0000701670 */
[----:B------:R-:W-:Y:S05]  /*1cc0*/  @!P0 BRA `(.L_x_12) ;  /* 0x0000000000308947 */ /* 0x000fea0003800000 */
[----:B------:R-:W1:Y:S04]  /*1cd0*/  LDS R5, [R4+-0x400] ;  /* 0xfffc000004057984 */ /* 0x000e680000000800 */
[----:B------:R-:W2:Y:S04]  /*1ce0*/  LDS R7, [R4+-0x200] ;  /* 0xfffe000004077984 */ /* 0x000ea80000000800 */
[----:B------:R-:W3:Y:S04]  /*1cf0*/  LDS R9, [R4] ;  /* 0x0000000004097984 */ /* 0x000ee80000000800 */
[----:B------:R-:W4:Y:S01]  /*1d00*/  LDS R11, [R4+0x200] ;  /* 0x00020000040b7984 */ /* 0x000f220000000800 */
[-C--:B-1----:R-:W-:Y:S01]  /*1d10*/  FMUL R5, R5, R0.reuse ;  /* 0x0000000005057220 */ /* 0x082fe20000400000 */
[----:B--2---:R-:W-:-:S04]  /*1d20*/  FMUL R7, R7, R0 ;  /* 0x0000000007077220 */ /* 0x004fc80000400000 */
[----:B------:R1:W-:Y:S01]  /*1d30*/  STS [R4+-0x400], R5 ;  /* 0xfffc000504007388 */ /* 0x0003e20000000800 */
[----:B---3--:R-:W-:-:S03]  /*1d40*/  FMUL R9, R9, R0 ;  /* 0x0000000009097220 */ /* 0x008fc60000400000 */
[----:B------:R1:W-:Y:S01]  /*1d50*/  STS [R4+-0x200], R7 ;  /* 0xfffe000704007388 */ /* 0x0003e20000000800 */
[----:B----4-:R-:W-:-:S03]  /*1d60*/  FMUL R11, R11, R0 ;  /* 0x000000000b0b7220 */ /* 0x010fc60000400000 */
[----:B------:R1:W-:Y:S04]  /*1d70*/  STS [R4], R9 ;  /* 0x0000000904007388 */ /* 0x0003e80000000800 */
[----:B------:R1:W-:Y:S02]  /*1d80*/  STS [R4+0x200], R11 ;  /* 0x0002000b04007388 */ /* 0x0003e40000000800 */
.L_x_12:
[----:B------:R-:W-:Y:S05]  /*1d90*/  BSYNC.RECONVERGENT B0 ;  /* 0x0000000000007941 */ /* 0x000fea0003800200 */
.L_x_11:
[----:B------:R-:W2:Y:S01]  /*1da0*/  LDCU UR5, c[0x0][0x3a4] ;  /* 0x00007480ff0577ac */ /* 0x000ea20008000800 */
[----:B------:R3:W-:Y:S01]  /*1db0*/  STL.128 [R1], RZ ;  /* 0x000000ff01007387 */ /* 0x0007e20000100c00 */
[----:B------:R-:W-:-:S03]  /*1dc0*/  LEA R0, R2, R1, 0x2 ;  /* 0x0000000102007211 */ /* 0x000fc600078e10ff */
[----:B------:R3:W-:Y:S04]  /*1dd0*/  STL.128 [R1+0x10], RZ ;  /* 0x000010ff01007387 */ /* 0x0007e80000100c00 */
[----:B------:R3:W-:Y:S04]  /*1de0*/  STL.128 [R1+0x20], RZ ;  /* 0x000020ff01007387 */ /* 0x0007e80000100c00 */
[----:B------:R3:W-:Y:S04]  /*1df0*/  STL.128 [R1+0x30], RZ ;  /* 0x000030ff01007387 */ /* 0x0007e80000100c00 */
[----:B------:R3:W-:Y:S01]  /*1e00*/  STL.128 [R1+0x40], RZ ;  /* 0x000040ff01007387 */ /* 0x0007e20000100c00 */
[----:B--2---:R-:W-:-:S03]  /*1e10*/  UISETP.GE.AND UP0, UPT, UR5, 0x1, UPT ;  /* 0x000000010500788c */ /* 0x004fc6000bf06270 */
[----:B------:R3:W-:Y:S04]  /*1e20*/  STL.128 [R1+0x50], RZ ;  /* 0x000050ff01007387 */ /* 0x0007e80000100c00 */
        /* <DEDUP_REMOVED lines=9> */
[----:B------:R3:W-:Y:S01]  /*1ec0*/  STL.128 [R1+0xf0], RZ ;  /* 0x0000f0ff01007387 */ /* 0x0007e20000100c00 */
[----:B------:R-:W-:Y:S06]  /*1ed0*/  BAR.SYNC.DEFER_BLOCKING 0x0 ;  /* 0x0000000000007b1d */ /* 0x000fec0000010000 */
[----:B------:R-:W-:Y:S05]  /*1ee0*/  BRA.U !UP0, `(.L_x_21) ;  /* 0x0000001108647547 */ /* 0x000fea000b800000 */
[----:B------:R-:W-:Y:S02]  /*1ef0*/  UISETP.GE.U32.AND UP0, UPT, UR5, 0x8, UPT ;  /* 0x000000080500788c */ /* 0x000fe4000bf06070 */
[----:B------:R-:W-:Y:S01]  /*1f00*/  ULOP3.LUT UR10, UR5, 0x7, URZ, 0xc0, !UPT ;  /* 0x00000007050a7892 */ /* 0x000fe2000f8ec0ff */
[----:B------:R-:W-:-:S06]  /*1f10*/  UMOV UR4, URZ ;  /* 0x000000ff00047c82 */ /* 0x000fcc0008000000 */
[----:B------:R-:W-:Y:S05]  /*1f20*/  BRA.U !UP0, `(.L_x_22) ;  /* 0x00000009089c7547 */ /* 0x000fea000b800000 */
[----:B-1----:R-:W0:Y:S01]  /*1f30*/  LDC R5, c[0x0][0x3a8] ;  /* 0x0000ea00ff057b82 */ /* 0x002e220000000800 */
[----:B------:R-:W-:Y:S01]  /*1f40*/  ISETP.GT.U32.AND P0, PT, R2, 0x3f, PT ;  /* 0x0000003f0200780c */ /* 0x000fe20003f04070 */
[----:B------:R-:W-:Y:S01]  /*1f50*/  ULOP3.LUT UR4, UR5, 0x7ffffff8, URZ, 0xc0, !UPT ;  /* 0x7ffffff805047892 */ /* 0x000fe2000f8ec0ff */
[----:B------:R-:W-:Y:S02]  /*1f60*/  BSSY.RECONVERGENT B0, `(.L_x_23) ;  /* 0x000004a000007945 */ /* 0x000fe40003800200 */
[----:B------:R-:W-:-:S03]  /*1f70*/  UMOV UR5, 0x400 ;  /* 0x0000040000057882 */ /* 0x000fc60000000000 */
[----:B------:R-:W1:Y:S01]  /*1f80*/  S2UR UR7, SR_CgaCtaId ;  /* 0x00000000000779c3 */ /* 0x000e620000008800 */
[----:B0-----:R-:W-:Y:S01]  /*1f90*/  IADD3 R8, PT, PT, R2, R5, RZ ;  /* 0x0000000502087210 */ /* 0x001fe20007ffe0ff */
[C-C-:B------:R-:W-:Y:S01]  /*1fa0*/  IMAD R6, R5.reuse, 0x3, R2.reuse ;  /* 0x0000000305067824 */ /* 0x140fe200078e0202 */
[CC--:B------:R-:W-:Y:S01]  /*1fb0*/  LEA R4, R5.reuse, R2.reuse, 0x1 ;  /* 0x0000000205047211 */ /* 0x0c0fe200078e08ff */
[C-C-:B------:R-:W-:Y:S01]  /*1fc0*/  IMAD R18, R5.reuse, 0x5, R2.reuse ;  /* 0x0000000505127824 */ /* 0x140fe200078e0202 */
[C---:B------:R-:W-:Y:S01]  /*1fd0*/  LEA R16, R5.reuse, R2, 0x2 ;  /* 0x0000000205107211 */ /* 0x040fe200078e10ff */
[C-C-:B------:R-:W-:Y:S01]  /*1fe0*/  IMAD R20, R5.reuse, 0x6, R2.reuse ;  /* 0x0000000605147824 */ /* 0x140fe200078e0202 */
[C---:B------:R-:W-:Y:S01]  /*1ff0*/  LEA R7, R5.reuse, R8, 0x3 ;  /* 0x0000000805077211 */ /* 0x040fe200078e18ff */
[----:B------:R-:W-:Y:S01]  /*2000*/  IMAD R22, R5, 0x7, R2 ;  /* 0x0000000705167824 */ /* 0x000fe200078e0202 */
[----:B-1----:R-:W-:Y:S01]  /*2010*/  ULEA UR7, UR7, UR5, 0x18 ;  /* 0x0000000507077291 */ /* 0x002fe2000f8ec0ff */
[----:B------:R-:W-:Y:S11]  /*2020*/  @P0 BRA `(.L_x_24) ;  /* 0x0000000000f40947 */ /* 0x000ff60003800000 */
[----:B------:R-:W0:Y:S01]  /*2030*/  LDCU.64 UR12, c[0x0][0x390] ;  /* 0x00007200ff0c77ac */ /* 0x000e220008000a00 */
[----:B------:R-:W-:Y:S01]  /*2040*/  IADD3 R10, P1, PT, R2, UR6, RZ ;  /* 0x00000006020a7c10 */ /* 0x000fe2000ff3e0ff */
[----:B------:R-:W2:Y:S01]  /*2050*/  LDL R13, [R0] ;  /* 0x00000000000d7983 */ /* 0x000ea20000100800 */
[----:B------:R-:W-:Y:S02]  /*2060*/  IADD3 R9, P2, PT, R8, UR6, RZ ;  /* 0x0000000608097c10 */ /* 0x000fe4000ff5e0ff */
[----:B------:R-:W-:Y:S02]  /*2070*/  LEA.HI.X.SX32 R11, R2, UR11, 0x1, P1 ;  /* 0x0000000b020b7c11 */ /* 0x000fe400088f0eff */
[----:B------:R-:W-:Y:S02]  /*2080*/  LEA.HI.X.SX32 R8, R8, UR11, 0x1, P2 ;  /* 0x0000000b08087c11 */ /* 0x000fe400090f0eff */
[----:B0-----:R-:W-:Y:S02]  /*2090*/  LEA R14, P1, R10, UR12, 0x1 ;  /* 0x0000000c0a0e7c11 */ /* 0x001fe4000f8208ff */
[----:B------:R-:W-:-:S02]  /*20a0*/  LEA R24, P2, R9, UR12, 0x1 ;  /* 0x0000000c09187c11 */ /* 0x000fc4000f8408ff */
[----:B------:R-:W-:Y:S02]  /*20b0*/  LEA.HI.X R15, R10, UR13, R11, 0x1, P1 ;  /* 0x0000000d0a0f7c11 */ /* 0x000fe400088f0c0b */
[----:B------:R-:W-:-:S03]  /*20c0*/  LEA.HI.X R25, R9, UR13, R8, 0x1, P2 ;  /* 0x0000000d09197c11 */ /* 0x000fc600090f0c08 */
[----:B------:R0:W4:Y:S04]  /*20d0*/  LDG.E.U16.CONSTANT R14, desc[UR8][R14.64] ;  /* 0x000000080e0e7981 */ /* 0x000128000c1e9500 */
[----:B------:R1:W5:Y:S01]  /*20e0*/  LDG.E.U16.CONSTANT R12, desc[UR8][R24.64] ;  /* 0x00000008180c7981 */ /* 0x000362000c1e9500 */
[----:B------:R-:W-:Y:S02]  /*20f0*/  IADD3 R8, P1, PT, R4, UR6, RZ ;  /* 0x0000000604087c10 */ /* 0x000fe4000ff3e0ff */
[----:B------:R-:W-:Y:S02]  /*2100*/  IADD3 R9, P2, PT, R6, UR6, RZ ;  /* 0x0000000606097c10 */ /* 0x000fe4000ff5e0ff */
[----:B------:R-:W-:Y:S02]  /*2110*/  LEA.HI.X.SX32 R11, R4, UR11, 0x1, P1 ;  /* 0x0000000b040b7c11 */ /* 0x000fe400088f0eff */
[----:B------:R-:W-:-:S02]  /*2120*/  LEA R26, P1, R8, UR12, 0x1 ;  /* 0x0000000c081a7c11 */ /* 0x000fc4000f8208ff */
[----:B------:R-:W-:Y:S02]  /*2130*/  IADD3 R19, P3, PT, R16, UR6, RZ ;  /* 0x0000000610137c10 */ /* 0x000fe4000ff7e0ff */
[----:B------:R-:W-:Y:S02]  /*2140*/  IADD3 R17, P4, PT, R18, UR6, RZ ;  /* 0x0000000612117c10 */ /* 0x000fe4000ff9e0ff */
[----:B------:R-:W-:Y:S02]  /*2150*/  LEA.HI.X R27, R8, UR13, R11, 0x1, P1 ;  /* 0x0000000d081b7c11 */ /* 0x000fe400088f0c0b */
[----:B------:R-:W-:Y:S02]  /*2160*/  LEA.HI.X.SX32 R11, R6, UR11, 0x1, P2 ;  /* 0x0000000b060b7c11 */ /* 0x000fe400090f0eff */
[----:B------:R-:W-:Y:S02]  /*2170*/  LEA R10, P1, R9, UR12, 0x1 ;  /* 0x0000000c090a7c11 */ /* 0x000fe4000f8208ff */
[----:B0-----:R-:W-:-:S02]  /*2180*/  LEA.HI.X.SX32 R15, R16, UR11, 0x1, P3 ;  /* 0x0000000b100f7c11 */ /* 0x001fc400098f0eff */
[----:B------:R-:W-:Y:S02]  /*2190*/  LEA.HI.X.SX32 R28, R18, UR11, 0x1, P4 ;  /* 0x0000000b121c7c11 */ /* 0x000fe4000a0f0eff */
[----:B-1----:R-:W-:Y:S02]  /*21a0*/  LEA R24, P3, R17, UR12, 0x1 ;  /* 0x0000000c11187c11 */ /* 0x002fe4000f8608ff */
[----:B------:R-:W-:Y:S02]  /*21b0*/  LEA.HI.X R11, R9, UR13, R11, 0x1, P1 ;  /* 0x0000000d090b7c11 */ /* 0x000fe400088f0c0b */
[----:B------:R-:W-:Y:S02]  /*21c0*/  IADD3 R21, P1, PT, R20, UR6, RZ ;  /* 0x0000000614157c10 */ /* 0x000fe4000ff3e0ff */
[----:B------:R-:W-:Y:S02]  /*21d0*/  LEA R8, P2, R19, UR12, 0x1 ;  /* 0x0000000c13087c11 */ /* 0x000fe4000f8408ff */
[----:B------:R-:W-:-:S02]  /*21e0*/  LEA.HI.X R25, R17, UR13, R28, 0x1, P3 ;  /* 0x0000000d11197c11 */ /* 0x000fc400098f0c1c */
[----:B------:R0:W3:Y:S01]  /*21f0*/  LDG.E.U16.CONSTANT R17, desc[UR8][R26.64] ;  /* 0x000000081a117981 */ /* 0x0000e2000c1e9500 */
[----:B------:R-:W-:Y:S02]  /*2200*/  LEA.HI.X.SX32 R28, R20, UR11, 0x1, P1 ;  /* 0x0000000b141c7c11 */ /* 0x000fe400088f0eff */
[----:B------:R-:W-:Y:S01]  /*2210*/  LEA.HI.X R9, R19, UR13, R15, 0x1, P2 ;  /* 0x0000000d13097c11 */ /* 0x000fe200090f0c0f */
[----:B------:R-:W3:Y:S01]  /*2220*/  LDG.E.U16.CONSTANT R24, desc[UR8][R24.64] ;  /* 0x0000000818187981 */ /* 0x000ee2000c1e9500 */
[----:B------:R-:W-:-:S03]  /*2230*/  IADD3 R15, P2, PT, R22, UR6, RZ ;  /* 0x00000006160f7c10 */ /* 0x000fc6000ff5e0ff */
[----:B------:R-:W3:Y:S01]  /*2240*/  LDG.E.U16.CONSTANT R19, desc[UR8][R10.64] ;  /* 0x000000080a137981 */ /* 0x000ee2000c1e9500 */
[----:B0-----:R-:W-:-:S04]  /*2250*/  LEA R26, P1, R21, UR12, 0x1 ;  /* 0x0000000c151a7c11 */ /* 0x001fc8000f8208ff */
[----:B------:R-:W-:Y:S02]  /*2260*/  LEA.HI.X R27, R21, UR13, R28, 0x1, P1 ;  /* 0x0000000d151b7c11 */ /* 0x000fe400088f0c1c */
[----:B------:R0:W3:Y:S01]  /*2270*/  LDG.E.U16.CONSTANT R21, desc[UR8][R8.64] ;  /* 0x0000000808157981 */ /* 0x0000e2000c1e9500 */
[----:B------:R-:W-:Y:S02]  /*2280*/  LEA.HI.X.SX32 R23, R22, UR11, 0x1, P2 ;  /* 0x0000000b16177c11 */ /* 0x000fe400090f0eff */
[C---:B------:R-:W-:Y:S01]  /*2290*/  LEA R28, P1, R15.reuse, UR12, 0x1 ;  /* 0x0000000c0f1c7c11 */ /* 0x040fe2000f8208ff */
[----:B------:R-:W3:Y:S03]  /*22a0*/  LDG.E.U16.CONSTANT R26, desc[UR8][R26.64] ;  /* 0x000000081a1a7981 */ /* 0x000ee6000c1e9500 */
[----:B------:R-:W-:Y:S01]  /*22b0*/  LEA.HI.X R29, R15, UR13, R23, 0x1, P1 ;  /* 0x0000000d0f1d7c11 */ /* 0x000fe200088f0c17 */
[----:B0-----:R-:W2:Y:S04]  /*22c0*/  LDS.128 R8, [UR7] ;  /* 0x00000007ff087984 */ /* 0x001ea80008000c00 */
[----:B------:R-:W3:Y:S01]  /*22d0*/  LDG.E.U16.CONSTANT R28, desc[UR8][R28.64] ;  /* 0x000000081c1c7981 */ /* 0x000ee2000c1e9500 */
[----:B----4-:R-:W-:-:S02]  /*22e0*/  HADD2.F32 R14, -RZ, R14.H0_H0 ;  /* 0x2000000eff0e7230 */ /* 0x010fc40000004100 */
[----:B-----5:R-:W-:-:S03]  /*22f0*/  HADD2.F32 R15, -RZ, R12.H0_H0 ;  /* 0x2000000cff0f7230 */ /* 0x020fc60000004100 */
[----:B--2---:R-:W-:-:S04]  /*2300*/  FFMA R14, R8, R14, R13 ;  /* 0x0000000e080e7223 */ /* 0x004fc8000000000d */
[----:B------:R-:W-:Y:S02]  /*2310*/  FFMA R9, R15, R9, R14 ;  /* 0x000000090f097223 */ /* 0x000fe4000000000e */
[----:B------:R-:W0:Y:S01]  /*2320*/  LDS.128 R12, [UR7+0x10] ;  /* 0x00001007ff0c7984 */ /* 0x000e220008000c00 */
[----:B---3--:R-:W-:-:S05]  /*2330*/  HADD2.F32 R8, -RZ, R17.H0_H0 ;  /* 0x20000011ff087230 */ /* 0x008fca0000004100 */
[----:B------:R-:W-:Y:S01]  /*2340*/  FFMA R8, R8, R10, R9 ;  /* 0x0000000a08087223 */ /* 0x000fe20000000009 */
[----:B------:R-:W-:Y:S02]  /*2350*/  HADD2.F32 R19, -RZ, R19.H0_H0 ;  /* 0x20000013ff137230 */ /* 0x000fe40000004100 */
[----:B------:R-:W-:-:S03]  /*2360*/  HADD2.F32 R9, -RZ, R24.H0_H0 ;  /* 0x20000018ff097230 */ /* 0x000fc60000004100 */
[----:B------:R-:W-:Y:S01]  /*2370*/  FFMA R11, R19, R11, R8 ;  /* 0x0000000b130b7223 */ /* 0x000fe20000000008 */
[----:B------:R-:W-:-:S05]  /*2380*/  HADD2.F32 R21, -RZ, R21.H0_H0 ;  /* 0x20000015ff157230 */ /* 0x000fca0000004100 */
[----:B0-----:R-:W-:Y:S01]  /*2390*/  FFMA R12, R12, R21, R11 ;  /* 0x000000150c0c7223 */ /* 0x001fe2000000000b */
[----:B------:R-:W-:-:S03]  /*23a0*/  HADD2.F32 R26, -RZ, R26.H0_H0 ;  /* 0x2000001aff1a7230 */ /* 0x000fc60000004100 */
[----:B------:R-:W-:-:S04]  /*23b0*/  FFMA R9, R9, R13, R12 ;  /* 0x0000000d09097223 */ /* 0x000fc8000000000c */
[----:B------:R-:W-:Y:S01]  /*23c0*/  FFMA R14, R26, R14, R9 ;  /* 0x0000000e1a0e7223 */ /* 0x000fe20000000009 */
[----:B------:R-:W-:-:S05]  /*23d0*/  HADD2.F32 R11, -RZ, R28.H0_H0 ;  /* 0x2000001cff0b7230 */ /* 0x000fca0000004100 */
[----:B------:R-:W-:-:S05]  /*23e0*/  FFMA R11, R11, R15, R14 ;  /* 0x0000000f0b0b7223 */ /* 0x000fca000000000e */
[----:B------:R0:W-:Y:S02]  /*23f0*/  STL [R0], R11 ;  /* 0x0000000b00007387 */ /* 0x0001e40000100800 */
.L_x_24:
[----:B------:R-:W-:Y:S05]  /*2400*/  BSYNC.RECONVERGENT B0 ;  /* 0x0000000000007941 */ /* 0x000fea0003800200 */
.L_x_23:
[----:B------:R-:W-:Y:S01]  /*2410*/  UIADD3 UR5, UPT, UPT, -UR4, 0x8, URZ ;  /* 0x0000000804057890 */ /* 0x000fe2000fffe1ff */
[C---:B------:R-:W-:Y:S02]  /*2420*/  LEA R17, R5.reuse, R6, 0x3 ;  /* 0x0000000605117211 */ /* 0x040fe400078e18ff */
[C---:B------:R-:W-:Y:S01]  /*2430*/  LEA R8, R5.reuse, R4, 0x3 ;  /* 0x0000000405087211 */ /* 0x040fe200078e18ff */
[----:B------:R-:W-:Y:S01]  /*2440*/  UISETP.NE.AND UP0, UPT, UR5, URZ, UPT ;  /* 0x000000ff0500728c */ /* 0x000fe2000bf05270 */
[C---:B------:R-:W-:Y:S02]  /*2450*/  LEA R19, R5.reuse, R16, 0x3 ;  /* 0x0000001005137211 */ /* 0x040fe400078e18ff */
[C---:B------:R-:W-:Y:S02]  /*2460*/  LEA R21, R5.reuse, R18, 0x3 ;  /* 0x0000001205157211 */ /* 0x040fe400078e18ff */
[C---:B------:R-:W-:Y:S02]  /*2470*/  LEA R23, R5.reuse, R20, 0x3 ;  /* 0x0000001405177211 */ /* 0x040fe400078e18ff */
[----:B------:R-:W-:-:S02]  /*2480*/  LEA R29, R5, R22, 0x3 ;  /* 0x00000016051d7211 */ /* 0x000fc400078e18ff */
[----:B------:R-:W-:Y:S01]  /*2490*/  LEA R6, R5, R2, 0x3 ;  /* 0x0000000205067211 */ /* 0x000fe200078e18ff */
[----:B------:R-:W-:Y:S06]  /*24a0*/  BRA.U !UP0, `(.L_x_22) ;  /* 0x00000005083c7547 */ /* 0x000fec000b800000 */
[----:B------:R-:W1:Y:S01]  /*24b0*/  LDC R4, c[0x0][0x3a8] ;  /* 0x0000ea00ff047b82 */ /* 0x000e620000000800 */
[----:B------:R-:W-:Y:S01]  /*24c0*/  MOV R5, R8 ;  /* 0x0000000800057202 */ /* 0x000fe20000000f00 */
[----:B------:R-:W2:Y:S01]  /*24d0*/  LDCU.64 UR12, c[0x0][0x390] ;  /* 0x00007200ff0c77ac */ /* 0x000ea20008000a00 */
[----:B------:R-:W-:-:S12]  /*24e0*/  UIADD3 UR7, UPT, UPT, UR7, 0x30, URZ ;  /* 0x0000003007077890 */ /* 0x000fd8000fffe0ff */
.L_x_27:
[----:B------:R-:W-:Y:S01]  /*24f0*/  UIADD3 UR5, UPT, UPT, UR5, 0x8, URZ ;  /* 0x0000000805057890 */ /* 0x000fe2000fffe0ff */
[----:B------:R-:W-:Y:S04]  /*2500*/  BSSY.RECONVERGENT B0, `(.L_x_25) ;  /* 0x000003e000007945 */ /* 0x000fe80003800200 */
[----:B----4-:R-:W-:Y:S07]  /*2510*/  @P0 BRA `(.L_x_26) ;  /* 0x0000000000f00947 */ /* 0x010fee0003800000 */
[C---:B------:R-:W-:Y:S01]  /*2520*/  IADD3 R8, P1, PT, R6.reuse, UR6, RZ ;  /* 0x0000000606087c10 */ /* 0x040fe2000ff3e0ff */
[----:B------:R-:W4:Y:S03]  /*2530*/  LDL R27, [R0] ;  /* 0x00000000001b7983 */ /* 0x000f260000100800 */
[----:B------:R-:W-:Y:S02]  /*2540*/  LEA.HI.X.SX32 R9, R6, UR11, 0x1, P1 ;  /* 0x0000000b06097c11 */ /* 0x000fe400088f0eff */
[----:B--2---:R-:W-:-:S04]  /*2550*/  LEA R24, P1, R8, UR12, 0x1 ;  /* 0x0000000c08187c11 */ /* 0x004fc8000f8208ff */
[----:B------:R-:W-:-:S05]  /*2560*/  LEA.HI.X R25, R8, UR13, R9, 0x1, P1 ;  /* 0x0000000d08197c11 */ /* 0x000fca00088f0c09 */
[----:B------:R2:W5:Y:S01]  /*2570*/  LDG.E.U16.CONSTANT R26, desc[UR8][R24.64] ;  /* 0x00000008181a7981 */ /* 0x000562000c1e9500 */
[----:B------:R-:W-:Y:S02]  /*2580*/  IADD3 R10, P1, PT, R7, UR6, RZ ;  /* 0x00000006070a7c10 */ /* 0x000fe4000ff3e0ff */
[----:B------:R-:W-:Y:S02]  /*2590*/  IADD3 R8, P2, PT, R5, UR6, RZ ;  /* 0x0000000605087c10 */ /* 0x000fe4000ff5e0ff */
[----:B0-----:R-:W-:Y:S02]  /*25a0*/  LEA.HI.X.SX32 R11, R7, UR11, 0x1, P1 ;  /* 0x0000000b070b7c11 */ /* 0x001fe400088f0eff */
[----:B------:R-:W-:Y:S02]  /*25b0*/  LEA R12, P1, R10, UR12, 0x1 ;  /* 0x0000000c0a0c7c11 */ /* 0x000fe4000f8208ff */
[----:B------:R-:W-:Y:S02]  /*25c0*/  LEA.HI.X.SX32 R9, R5, UR11, 0x1, P2 ;  /* 0x0000000b05097c11 */ /* 0x000fe400090f0eff */
[----:B------:R-:W-:-:S02]  /*25d0*/  LEA R14, P2, R8, UR12, 0x1 ;  /* 0x0000000c080e7c11 */ /* 0x000fc4000f8408ff */
[----:B------:R-:W-:Y:S02]  /*25e0*/  LEA.HI.X R13, R10, UR13, R11, 0x1, P1 ;  /* 0x0000000d0a0d7c11 */ /* 0x000fe400088f0c0b */
[----:B------:R-:W-:Y:S02]  /*25f0*/  LEA.HI.X R15, R8, UR13, R9, 0x1, P2 ;  /* 0x0000000d080f7c11 */ /* 0x000fe400090f0c09 */
[----:B------:R-:W4:Y:S04]  /*2600*/  LDS.128 R8, [UR7+-0x10] ;  /* 0xfffff007ff087984 */ /* 0x000f280008000c00 */
[----:B------:R-:W3:Y:S01]  /*2610*/  LDG.E.U16.CONSTANT R20, desc[UR8][R12.64] ;  /* 0x000000080c147981 */ /* 0x000ee2000c1e9500 */
[----:B------:R-:W-:Y:S02]  /*2620*/  IADD3 R16, P1, PT, R17, UR6, RZ ;  /* 0x0000000611107c10 */ /* 0x000fe4000ff3e0ff */
[----:B------:R-:W-:Y:S01]  /*2630*/  IADD3 R18, P2, PT, R21, UR6, RZ ;  /* 0x0000000615127c10 */ /* 0x000fe2000ff5e0ff */
[----:B------:R0:W3:Y:S01]  /*2640*/  LDG.E.U16.CONSTANT R22, desc[UR8][R14.64] ;  /* 0x000000080e167981 */ /* 0x0000e2000c1e9500 */
[----:B--2---:R-:W-:-:S02]  /*2650*/  LEA.HI.X.SX32 R25, R17, UR11, 0x1, P1 ;  /* 0x0000000b11197c11 */ /* 0x004fc400088f0eff */
[----:B------:R-:W-:-:S04]  /*2660*/  LEA R24, P1, R16, UR12, 0x1 ;  /* 0x0000000c10187c11 */ /* 0x000fc8000f8208ff */
[----:B------:R-:W-:Y:S02]  /*2670*/  LEA.HI.X R25, R16, UR13, R25, 0x1, P1 ;  /* 0x0000000d10197c11 */ /* 0x000fe400088f0c19 */
[----:B------:R-:W-:Y:S02]  /*2680*/  IADD3 R28, P1, PT, R19, UR6, RZ ;  /* 0x00000006131c7c10 */ /* 0x000fe4000ff3e0ff */
[----:B0-----:R-:W-:Y:S01]  /*2690*/  LEA.HI.X.SX32 R15, R21, UR11, 0x1, P2 ;  /* 0x0000000b150f7c11 */ /* 0x001fe200090f0eff */
[----:B------:R-:W2:Y:S01]  /*26a0*/  LDG.E.U16.CONSTANT R16, desc[UR8][R24.64] ;  /* 0x0000000818107981 */ /* 0x000ea2000c1e9500 */
[----:B------:R-:W-:Y:S02]  /*26b0*/  LEA.HI.X.SX32 R13, R19, UR11, 0x1, P1 ;  /* 0x0000000b130d7c11 */ /* 0x000fe400088f0eff */
[----:B------:R-:W-:-:S04]  /*26c0*/  LEA R12, P1, R28, UR12, 0x1 ;  /* 0x0000000c1c0c7c11 */ /* 0x000fc8000f8208ff */
[----:B------:R-:W-:Y:S02]  /*26d0*/  LEA.HI.X R13, R28, UR13, R13, 0x1, P1 ;  /* 0x0000000d1c0d7c11 */ /* 0x000fe400088f0c0d */
[----:B------:R-:W-:-:S04]  /*26e0*/  LEA R14, P1, R18, UR12, 0x1 ;  /* 0x0000000c120e7c11 */ /* 0x000fc8000f8208ff */
[----:B------:R-:W-:Y:S02]  /*26f0*/  LEA.HI.X R15, R18, UR13, R15, 0x1, P1 ;  /* 0x0000000d120f7c11 */ /* 0x000fe400088f0c0f */
[----:B------:R5:W2:Y:S04]  /*2700*/  LDG.E.U16.CONSTANT R18, desc[UR8][R12.64] ;  /* 0x000000080c127981 */ /* 0x000aa8000c1e9500 */
[----:B------:R0:W2:Y:S01]  /*2710*/  LDG.E.U16.CONSTANT R28, desc[UR8][R14.64] ;  /* 0x000000080e1c7981 */ /* 0x0000a2000c1e9500 */
[----:B-----5:R-:W-:Y:S01]  /*2720*/  HADD2.F32 R12, -RZ, R26.H0_H0 ;  /* 0x2000001aff0c7230 */ /* 0x020fe20000004100 */
[----:B------:R-:W-:-:S04]  /*2730*/  IADD3 R26, P1, PT, R23, UR6, RZ ;  /* 0x00000006171a7c10 */ /* 0x000fc8000ff3e0ff */
[----:B------:R-:W-:Y:S01]  /*2740*/  LEA.HI.X.SX32 R25, R23, UR11, 0x1, P1 ;  /* 0x0000000b17197c11 */ /* 0x000fe200088f0eff */
[----:B----4-:R-:W-:Y:S01]  /*2750*/  FFMA R8, R8, R12, R27 ;  /* 0x0000000c08087223 */ /* 0x010fe2000000001b */
[C---:B------:R-:W-:Y:S02]  /*2760*/  LEA R24, P1, R26.reuse, UR12, 0x1 ;  /* 0x0000000c1a187c11 */ /* 0x040fe4000f8208ff */
[C---:B------:R-:W-:Y:S02]  /*2770*/  IADD3 R27, P2, PT, R29.reuse, UR6, RZ ;  /* 0x000000061d1b7c10 */ /* 0x040fe4000ff5e0ff */
[----:B------:R-:W-:Y:S02]  /*2780*/  LEA.HI.X R25, R26, UR13, R25, 0x1, P1 ;  /* 0x0000000d1a197c11 */ /* 0x000fe400088f0c19 */
[----:B------:R-:W-:Y:S02]  /*2790*/  LEA.HI.X.SX32 R12, R29, UR11, 0x1, P2 ;  /* 0x0000000b1d0c7c11 */ /* 0x000fe400090f0eff */
[C---:B------:R-:W-:Y:S01]  /*27a0*/  LEA R26, P1, R27.reuse, UR12, 0x1 ;  /* 0x0000000c1b1a7c11 */ /* 0x040fe2000f8208ff */
[----:B------:R-:W4:Y:S03]  /*27b0*/  LDG.E.U16.CONSTANT R24, desc[UR8][R24.64] ;  /* 0x0000000818187981 */ /* 0x000f26000c1e9500 */
[----:B------:R-:W-:-:S05]  /*27c0*/  LEA.HI.X R27, R27, UR13, R12, 0x1, P1 ;  /* 0x0000000d1b1b7c11 */ /* 0x000fca00088f0c0c */
[----:B------:R-:W5:Y:S01]  /*27d0*/  LDG.E.U16.CONSTANT R26, desc[UR8][R26.64] ;  /* 0x000000081a1a7981 */ /* 0x000f62000c1e9500 */
[----:B---3--:R-:W-:-:S05]  /*27e0*/  HADD2.F32 R13, -RZ, R20.H0_H0 ;  /* 0x20000014ff0d7230 */ /* 0x008fca0000004100 */
[----:B------:R-:W-:Y:S02]  /*27f0*/  FFMA R9, R13, R9, R8 ;  /* 0x000000090d097223 */ /* 0x000fe40000000008 */
[----:B0-----:R-:W0:Y:S01]  /*2800*/  LDS.128 R12, [UR7] ;  /* 0x00000007ff0c7984 */ /* 0x001e220008000c00 */
[----:B------:R-:W-:-:S05]  /*2810*/  HADD2.F32 R22, -RZ, R22.H0_H0 ;  /* 0x20000016ff167230 */ /* 0x000fca0000004100 */
[----:B------:R-:W-:Y:S01]  /*2820*/  FFMA R10, R22, R10, R9 ;  /* 0x0000000a160a7223 */ /* 0x000fe20000000009 */
[----:B--2---:R-:W-:-:S05]  /*2830*/  HADD2.F32 R9, -RZ, R16.H0_H0 ;  /* 0x20000010ff097230 */ /* 0x004fca0000004100 */
[----:B------:R-:W-:Y:S01]  /*2840*/  FFMA R9, R9, R11, R10 ;  /* 0x0000000b09097223 */ /* 0x000fe2000000000a */
[----:B------:R-:W-:Y:S02]  /*2850*/  HADD2.F32 R18, -RZ, R18.H0_H0 ;  /* 0x20000012ff127230 */ /* 0x000fe40000004100 */
[----:B------:R-:W-:-:S03]  /*2860*/  HADD2.F32 R11, -RZ, R28.H0_H0 ;  /* 0x2000001cff0b7230 */ /* 0x000fc60000004100 */
[----:B0-----:R-:W-:-:S04]  /*2870*/  FFMA R12, R12, R18, R9 ;  /* 0x000000120c0c7223 */ /* 0x001fc80000000009 */
[----:B------:R-:W-:Y:S01]  /*2880*/  FFMA R11, R11, R13, R12 ;  /* 0x0000000d0b0b7223 */ /* 0x000fe2000000000c */
[----:B----4-:R-:W-:-:S05]  /*2890*/  HADD2.F32 R24, -RZ, R24.H0_H0 ;  /* 0x20000018ff187230 */ /* 0x010fca0000004100 */
[----:B------:R-:W-:Y:S01]  /*28a0*/  FFMA R14, R24, R14, R11 ;  /* 0x0000000e180e7223 */ /* 0x000fe2000000000b */
[----:B-----5:R-:W-:-:S05]  /*28b0*/  HADD2.F32 R9, -RZ, R26.H0_H0 ;  /* 0x2000001aff097230 */ /* 0x020fca0000004100 */
[----:B------:R-:W-:-:S05]  /*28c0*/  FFMA R9, R9, R15, R14 ;  /* 0x0000000f09097223 */ /* 0x000fca000000000e */
[----:B------:R4:W-:Y:S02]  /*28d0*/  STL [R0], R9 ;  /* 0x0000000900007387 */ /* 0x0009e40000100800 */
.L_x_26:
[----:B--2---:R-:W-:Y:S05]  /*28e0*/  BSYNC.RECONVERGENT B0 ;  /* 0x0000000000007941 */ /* 0x004fea0003800200 */
.L_x_25:
[----:B------:R-:W-:Y:S01]  /*28f0*/  UISETP.NE.AND UP0, UPT, UR5, URZ, UPT ;  /* 0x000000ff0500728c */ /* 0x000fe2000bf05270 */
[C---:B-1----:R-:W-:Y:S01]  /*2900*/  LEA R7, R4.reuse, R7, 0x3 ;  /* 0x0000000704077211 */ /* 0x042fe200078e18ff */
[----:B------:R-:W-:Y:S01]  /*2910*/  UIADD3 UR7, UPT, UPT, UR7, 0x20, URZ ;  /* 0x0000002007077890 */ /* 0x000fe2000fffe0ff */
[C---:B------:R-:W-:Y:S02]  /*2920*/  LEA R5, R4.reuse, R5, 0x3 ;  /* 0x0000000504057211 */ /* 0x040fe400078e18ff */
[C---:B------:R-:W-:Y:S02]  /*2930*/  LEA R17, R4.reuse, R17, 0x3 ;  /* 0x0000001104117211 */ /* 0x040fe400078e18ff */
[C---:B------:R-:W-:Y:S02]  /*2940*/  LEA R19, R4.reuse, R19, 0x3 ;  /* 0x0000001304137211 */ /* 0x040fe400078e18ff */
[C---:B------:R-:W-:Y:S02]  /*2950*/  LEA R21, R4.reuse, R21, 0x3 ;  /* 0x0000001504157211 */ /* 0x040fe400078e18ff */
[----:B------:R-:W-:-:S02]  /*2960*/  LEA R23, R4, R23, 0x3 ;  /* 0x0000001704177211 */ /* 0x000fc400078e18ff */
[C---:B------:R-:W-:Y:S02]  /*2970*/  LEA R29, R4.reuse, R29, 0x3 ;  /* 0x0000001d041d7211 */ /* 0x040fe400078e18ff */
[----:B------:R-:W-:Y:S01]  /*2980*/  LEA R6, R4, R6, 0x3 ;  /* 0x0000000604067211 */ /* 0x000fe200078e18ff */
[----:B------:R-:W-:Y:S06]  /*2990*/  BRA.U UP0, `(.L_x_27) ;  /* 0xfffffff900d47547 */ /* 0x000fec000b83ffff */
.L_x_22:
[----:B------:R-:W-:-:S09]  /*29a0*/  UISETP.NE.AND UP0, UPT, UR10, URZ, UPT ;  /* 0x000000ff0a00728c */ /* 0x000fd2000bf05270 */
[----:B------:R-:W-:Y:S05]  /*29b0*/  BRA.U !UP0, `(.L_x_21) ;  /* 0x0000000508b07547 */ /* 0x000fea000b800000 */
[----:B-1----:R-:W1:Y:S01]  /*29c0*/  LDC R4, c[0x0][0x3a4] ;  /* 0x0000e900ff047b82 */ /* 0x002e620000000800 */
[----:B------:R-:W-:Y:S01]  /*29d0*/  UISETP.GE.U32.AND UP0, UPT, UR10, 0x4, UPT ;  /* 0x000000040a00788c */ /* 0x000fe2000bf06070 */
[----:B-1----:R-:W-:-:S08]  /*29e0*/  LOP3.LUT R16, R4, 0x3, RZ, 0xc0, !PT ;  /* 0x0000000304107812 */ /* 0x002fd000078ec0ff */
[----:B------:R-:W-:Y:S05]  /*29f0*/  BRA.U !UP0, `(.L_x_28) ;  /* 0x0000000108bc7547 */ /* 0x000fea000b800000 */
[----:B------:R-:W-:Y:S01]  /*2a00*/  ISETP.GT.U32.AND P0, PT, R2, 0x3f, PT ;  /* 0x0000003f0200780c */ /* 0x000fe20003f04070 */
[----:B------:R-:W-:-:S12]  /*2a10*/  BSSY.RECONVERGENT B0, `(.L_x_29) ;  /* 0x000002c000007945 */ /* 0x000fd80003800200 */
[----:B------:R-:W-:Y:S05]  /*2a20*/  @P0 BRA `(.L_x_30) ;  /* 0x0000000000a80947 */ /* 0x000fea0003800000 */
[----:B------:R-:W1:Y:S01]  /*2a30*/  LDC R14, c[0x0][0x3a8] ;  /* 0x0000ea00ff0e7b82 */ /* 0x000e620000000800 */
[----:B------:R-:W2:Y:S01]  /*2a40*/  LDCU.64 UR12, c[0x0][0x390] ;  /* 0x00007200ff0c77ac */ /* 0x000ea20008000a00 */
[----:B------:R-:W5:Y:S01]  /*2a50*/  LDL R17, [R0] ;  /* 0x0000000000117983 */ /* 0x000f620000100800 */
[----:B-1----:R-:W-:-:S05]  /*2a60*/  IMAD R5, R14, UR4, R2 ;  /* 0x000000040e057c24 */ /* 0x002fca000f8e0202 */
[CC--:B------:R-:W-:Y:S02]  /*2a70*/  IADD3 R7, PT, PT, R5.reuse, R14.reuse, RZ ;  /* 0x0000000e05077210 */ /* 0x0c0fe40007ffe0ff */
[----:B0-----:R-:W-:Y:S02]  /*2a80*/  IADD3 R8, P0, PT, R5, UR6, RZ ;  /* 0x0000000605087c10 */ /* 0x001fe4000ff1e0ff */
[----:B----4-:R-:W-:Y:S02]  /*2a90*/  IADD3 R9, P1, PT, R7, UR6, RZ ;  /* 0x0000000607097c10 */ /* 0x010fe4000ff3e0ff */
[----:B------:R-:W-:Y:S02]  /*2aa0*/  LEA.HI.X.SX32 R11, R5, UR11, 0x1, P0 ;  /* 0x0000000b050b7c11 */ /* 0x000fe400080f0eff */
[----:B------:R-:W-:Y:S02]  /*2ab0*/  IADD3 R5, PT, PT, R7, R14, RZ ;  /* 0x0000000e07057210 */ /* 0x000fe40007ffe0ff */
[----:B--2---:R-:W-:-:S02]  /*2ac0*/  LEA R6, P0, R8, UR12, 0x1 ;  /* 0x0000000c08067c11 */ /* 0x004fc4000f8008ff */
[----:B------:R-:W-:Y:S02]  /*2ad0*/  LEA.HI.X.SX32 R12, R7, UR11, 0x1, P1 ;  /* 0x0000000b070c7c11 */ /* 0x000fe400088f0eff */
[----:B------:R-:W-:Y:S02]  /*2ae0*/  LEA R10, P1, R9, UR12, 0x1 ;  /* 0x0000000c090a7c11 */ /* 0x000fe4000f8208ff */
[C---:B------:R-:W-:Y:S02]  /*2af0*/  IADD3 R13, P2, PT, R5.reuse, UR6, RZ ;  /* 0x00000006050d7c10 */ /* 0x040fe4000ff5e0ff */
[----:B------:R-:W-:Y:S02]  /*2b00*/  LEA.HI.X R7, R8, UR13, R11, 0x1, P0 ;  /* 0x0000000d08077c11 */ /* 0x000fe400080f0c0b */
[----:B------:R-:W-:Y:S02]  /*2b10*/  IADD3 R8, PT, PT, R5, R14, RZ ;  /* 0x0000000e05087210 */ /* 0x000fe40007ffe0ff */
[----:B------:R-:W-:-:S02]  /*2b20*/  LEA.HI.X R11, R9, UR13, R12, 0x1, P1 ;  /* 0x0000000d090b7c11 */ /* 0x000fc400088f0c0c */
[----:B------:R-:W-:Y:S02]  /*2b30*/  LEA.HI.X.SX32 R14, R5, UR11, 0x1, P2 ;  /* 0x0000000b050e7c11 */ /* 0x000fe400090f0eff */
[C---:B------:R-:W-:Y:S01]  /*2b40*/  LEA R12, P0, R13.reuse, UR12, 0x1 ;  /* 0x0000000c0d0c7c11 */ /* 0x040fe2000f8008ff */
[----:B------:R0:W2:Y:S01]  /*2b50*/  LDG.E.U16.CONSTANT R5, desc[UR8][R6.64] ;  /* 0x0000000806057981 */ /* 0x0000a2000c1e9500 */
[C---:B------:R-:W-:Y:S02]  /*2b60*/  IADD3 R9, P1, PT, R8.reuse, UR6, RZ ;  /* 0x0000000608097c10 */ /* 0x040fe4000ff3e0ff */
[----:B------:R-:W-:Y:S01]  /*2b70*/  LEA.HI.X R13, R13, UR13, R14, 0x1, P0 ;  /* 0x0000000d0d0d7c11 */ /* 0x000fe200080f0c0e */
[----:B------:R-:W4:Y:S01]  /*2b80*/  LDG.E.U16.CONSTANT R10, desc[UR8][R10.64] ;  /* 0x000000080a0a7981 */ /* 0x000f22000c1e9500 */
[----:B------:R-:W-:Y:S02]  /*2b90*/  LEA.HI.X.SX32 R8, R8, UR11, 0x1, P1 ;  /* 0x0000000b08087c11 */ /* 0x000fe400088f0eff */
[C---:B------:R-:W-:Y:S01]  /*2ba0*/  LEA R14, P0, R9.reuse, UR12, 0x1 ;  /* 0x0000000c090e7c11 */ /* 0x040fe2000f8008ff */
[----:B------:R-:W3:Y:S03]  /*2bb0*/  LDG.E.U16.CONSTANT R12, desc[UR8][R12.64] ;  /* 0x000000080c0c7981 */ /* 0x000ee6000c1e9500 */
[----:B------:R-:W-:-:S05]  /*2bc0*/  LEA.HI.X R15, R9, UR13, R8, 0x1, P0 ;  /* 0x0000000d090f7c11 */ /* 0x000fca00080f0c08 */
[----:B------:R-:W3:Y:S01]  /*2bd0*/  LDG.E.U16.CONSTANT R14, desc[UR8][R14.64] ;  /* 0x000000080e0e7981 */ /* 0x000ee2000c1e9500 */
[----:B------:R-:W1:Y:S01]  /*2be0*/  S2UR UR7, SR_CgaCtaId ;  /* 0x00000000000779c3 */ /* 0x000e620000008800 */
[----:B------:R-:W-:Y:S02]  /*2bf0*/  UMOV UR5, 0x400 ;  /* 0x0000040000057882 */ /* 0x000fe40000000000 */
[----:B-1----:R-:W-:-:S04]  /*2c00*/  ULEA UR5, UR7, UR5, 0x18 ;  /* 0x0000000507057291 */ /* 0x002fc8000f8ec0ff */
[----:B------:R-:W-:-:S09]  /*2c10*/  ULEA UR5, UR4, UR5, 0x2 ;  /* 0x0000000504057291 */ /* 0x000fd2000f8e10ff */
[----:B------:R-:W5:Y:S04]  /*2c20*/  LDS.64 R8, [UR5] ;  /* 0x00000005ff087984 */ /* 0x000f680008000a00 */
[----:B0-----:R-:W0:Y:S01]  /*2c30*/  LDS.64 R6, [UR5+0x8] ;  /* 0x00000805ff067984 */ /* 0x001e220008000a00 */
[----:B--2---:R-:W-:Y:S02]  /*2c40*/  HADD2.F32 R5, -RZ, R5.H0_H0 ;  /* 0x20000005ff057230 */ /* 0x004fe40000004100 */
[----:B----4-:R-:W-:-:S03]  /*2c50*/  HADD2.F32 R11, -RZ, R10.H0_H0 ;  /* 0x2000000aff0b7230 */ /* 0x010fc60000004100 */
[----:B-----5:R-:W-:Y:S01]  /*2c60*/  FFMA R8, R8, R5, R17 ;  /* 0x0000000508087223 */ /* 0x020fe20000000011 */
[----:B---3--:R-:W-:-:S03]  /*2c70*/  HADD2.F32 R12, -RZ, R12.H0_H0 ;  /* 0x2000000cff0c7230 */ /* 0x008fc60000004100 */
[----:B------:R-:W-:-:S04]  /*2c80*/  FFMA R9, R11, R9, R8 ;  /* 0x000000090b097223 */ /* 0x000fc80000000008 */
[----:B0-----:R-:W-:Y:S01]  /*2c90*/  FFMA R6, R6, R12, R9 ;  /* 0x0000000c06067223 */ /* 0x001fe20000000009 */
[----:B------:R-:W-:-:S05]  /*2ca0*/  HADD2.F32 R5, -RZ, R14.H0_H0 ;  /* 0x2000000eff057230 */ /* 0x000fca0000004100 */
[----:B------:R-:W-:-:S05]  /*2cb0*/  FFMA R5, R5, R7, R6 ;  /* 0x0000000705057223 */ /* 0x000fca0000000006 */
[----:B------:R1:W-:Y:S02]  /*2cc0*/  STL [R0], R5 ;  /* 0x0000000500007387 */ /* 0x0003e40000100800 */
.L_x_30:
[----:B------:R-:W-:Y:S05]  /*2cd0*/  BSYNC.RECONVERGENT B0 ;  /* 0x0000000000007941 */ /* 0x000fea0003800200 */
.L_x_29:
[----:B------:R-:W-:-:S12]  /*2ce0*/  UIADD3 UR4, UPT, UPT, UR4, 0x4, URZ ;  /* 0x0000000404047890 */ /* 0x000fd8000fffe0ff */
.L_x_28:
[----:B------:R-:W-:-:S13]  /*2cf0*/  ISETP.NE.AND P0, PT, R16, RZ, PT ;  /* 0x000000ff1000720c */ /* 0x000fda0003f05270 */
[----:B------:R-:W-:Y:S05]  /*2d00*/  @!P0 BRA `(.L_x_21) ;  /* 0x0000000000dc8947 */ /* 0x000fea0003800000 */
[----:B------:R-:W-:-:S13]  /*2d10*/  ISETP.NE.AND P0, PT, R16, 0x1, PT ;  /* 0x000000011000780c */ /* 0x000fda0003f05270 */
[----:B------:R-:W-:Y:S05]  /*2d20*/  @!P0 BRA `(.L_x_31) ;  /* 0x0000000000788947 */ /* 0x000fea0003800000 */
[----:B------:R-:W-:Y:S01]  /*2d30*/  ISETP.GT.U32.AND P0, PT, R2, 0x3f, PT ;  /* 0x0000003f0200780c */ /* 0x000fe20003f04070 */
[----:B------:R-:W-:-:S12]  /*2d40*/  BSSY.RECONVERGENT B0, `(.L_x_32) ;  /* 0x000001b000007945 */ /* 0x000fd80003800200 */
[----:B------:R-:W-:Y:S05]  /*2d50*/  @P0 BRA `(.L_x_33) ;  /* 0x0000000000640947 */ /* 0x000fea0003800000 */
[----:B-1----:R-:W1:Y:S01]  /*2d60*/  LDC R5, c[0x0][0x3a8] ;  /* 0x0000ea00ff057b82 */ /* 0x002e620000000800 */
[----:B------:R-:W2:Y:S01]  /*2d70*/  LDCU.64 UR12, c[0x0][0x390] ;  /* 0x00007200ff0c77ac */ /* 0x000ea20008000a00 */
[----:B-1----:R-:W-:-:S05]  /*2d80*/  IMAD R6, R5, UR4, R2 ;  /* 0x0000000405067c24 */ /* 0x002fca000f8e0202 */
[C---:B------:R-:W-:Y:S02]  /*2d90*/  IADD3 R7, P0, PT, R6.reuse, UR6, RZ ;  /* 0x0000000606077c10 */ /* 0x040fe4000ff1e0ff */
[C---:B------:R-:W-:Y:S02]  /*2da0*/  IADD3 R5, PT, PT, R6.reuse, R5, RZ ;  /* 0x0000000506057210 */ /* 0x040fe40007ffe0ff */
[----:B0-----:R-:W-:Y:S02]  /*2db0*/  LEA.HI.X.SX32 R8, R6, UR11, 0x1, P0 ;  /* 0x0000000b06087c11 */ /* 0x001fe400080f0eff */
[----:B--2---:R-:W-:Y:S02]  /*2dc0*/  LEA R6, P0, R7, UR12, 0x1 ;  /* 0x0000000c07067c11 */ /* 0x004fe4000f8008ff */
[----:B----4-:R-:W-:Y:S02]  /*2dd0*/  IADD3 R9, P1, PT, R5, UR6, RZ ;  /* 0x0000000605097c10 */ /* 0x010fe4000ff3e0ff */
[----:B------:R-:W-:-:S02]  /*2de0*/  LEA.HI.X R7, R7, UR13, R8, 0x1, P0 ;  /* 0x0000000d07077c11 */ /* 0x000fc400080f0c08 */
[----:B------:R-:W-:Y:S02]  /*2df0*/  LEA.HI.X.SX32 R10, R5, UR11, 0x1, P1 ;  /* 0x0000000b050a7c11 */ /* 0x000fe400088f0eff */
[C---:B------:R-:W-:Y:S01]  /*2e00*/  LEA R8, P0, R9.reuse, UR12, 0x1 ;  /* 0x0000000c09087c11 */ /* 0x040fe2000f8008ff */
[----:B------:R-:W2:Y:S03]  /*2e10*/  LDG.E.U16.CONSTANT R6, desc[UR8][R6.64] ;  /* 0x0000000806067981 */ /* 0x000ea6000c1e9500 */
[----:B------:R-:W-:Y:S01]  /*2e20*/  LEA.HI.X R9, R9, UR13, R10, 0x1, P0 ;  /* 0x0000000d09097c11 */ /* 0x000fe200080f0c0a */
[----:B------:R-:W4:Y:S04]  /*2e30*/  LDL R5, [R0] ;  /* 0x0000000000057983 */ /* 0x000f280000100800 */
[----:B------:R-:W5:Y:S01]  /*2e40*/  LDG.E.U16.CONSTANT R8, desc[UR8][R8.64] ;  /* 0x0000000808087981 */ /* 0x000f62000c1e9500 */
[----:B------:R-:W0:Y:S01]  /*2e50*/  S2UR UR7, SR_CgaCtaId ;  /* 0x00000000000779c3 */ /* 0x000e220000008800 */
[----:B------:R-:W-:-:S02]  /*2e60*/  UMOV UR5, 0x400 ;  /* 0x0000040000057882 */ /* 0x000fc40000000000 */
[----:B0-----:R-:W-:-:S04]  /*2e70*/  ULEA UR5, UR7, UR5, 0x18 ;  /* 0x0000000507057291 */ /* 0x001fc8000f8ec0ff */
[----:B------:R-:W-:-:S09]  /*2e80*/  ULEA UR5, UR4, UR5, 0x2 ;  /* 0x0000000504057291 */ /* 0x000fd2000f8e10ff */
[----:B------:R-:W4:Y:S01]  /*2e90*/  LDS.64 R10, [UR5] ;  /* 0x00000005ff0a7984 */ /* 0x000f220008000a00 */
[----:B--2---:R-:W-:-:S05]  /*2ea0*/  HADD2.F32 R12, -RZ, R6.H0_H0 ;  /* 0x20000006ff0c7230 */ /* 0x004fca0000004100 */
[----:B----4-:R-:W-:Y:S01]  /*2eb0*/  FFMA R10, R10, R12, R5 ;  /* 0x0000000c0a0a7223 */ /* 0x010fe20000000005 */
[----:B-----5:R-:W-:-:S05]  /*2ec0*/  HADD2.F32 R13, -RZ, R8.H0_H0 ;  /* 0x20000008ff0d7230 */ /* 0x020fca0000004100 */
[----:B------:R-:W-:-:S05]  /*2ed0*/  FFMA R5, R13, R11, R10 ;  /* 0x0000000b0d057223 */ /* 0x000fca000000000a */
[----:B------:R2:W-:Y:S02]  /*2ee0*/  STL [R0], R5 ;  /* 0x0000000500007387 */ /* 0x0005e40000100800 */
.L_x_33:
[----:B------:R-:W-:Y:S05]  /*2ef0*/  BSYNC.RECONVERGENT B0 ;  /* 0x0000000000007941 */ /* 0x000fea0003800200 */
.L_x_32:
[----:B------:R-:W-:-:S12]  /*2f00*/  UIADD3 UR4, UPT, UPT, UR4, 0x2, URZ ;  /* 0x0000000204047890 */ /* 0x000fd8000fffe0ff */
.L_x_31:
[----:B------:R-:W-:Y:S01]  /*2f10*/  ISETP.GT.U32.AND P0, PT, R2, 0x3f, PT ;  /* 0x0000003f0200780c */ /* 0x000fe20003f04070 */
[----:B------:R-:W-:Y:S01]  /*2f20*/  BSSY.RECONVERGENT B0, `(.L_x_21) ;  /* 0x0000015000007945 */ /* 0x000fe20003800200 */
[----:B------:R-:W-:-:S04]  /*2f30*/  LOP3.LUT R4, R4, 0x1, RZ, 0xc0, !PT ;  /* 0x0000000104047812 */ /* 0x000fc800078ec0ff */
[----:B------:R-:W-:-:S13]  /*2f40*/  ISETP.NE.U32.OR P0, PT, R4, 0x1, P0 ;  /* 0x000000010400780c */ /* 0x000fda0000705470 */
[----:B------:R-:W-:Y:S05]  /*2f50*/  @P0 BRA `(.L_x_34) ;  /* 0x0000000000440947 */ /* 0x000fea0003800000 */
[----:B-12---:R-:W1:Y:S01]  /*2f60*/  LDC R5, c[0x0][0x3a8] ;  /* 0x0000ea00ff057b82 */ /* 0x006e620000000800 */
[----:B------:R-:W2:Y:S01]  /*2f70*/  LDCU.64 UR12, c[0x0][0x390] ;  /* 0x00007200ff0c77ac */ /* 0x000ea20008000a00 */
[----:B----4-:R-:W4:Y:S01]  /*2f80*/  LDL R9, [R0] ;  /* 0x0000000000097983 */ /* 0x010f220000100800 */
[----:B-1----:R-:W-:-:S05]  /*2f90*/  IMAD R4, R5, UR4, R2 ;  /* 0x0000000405047c24 */ /* 0x002fca000f8e0202 */
[----:B------:R-:W-:-:S04]  /*2fa0*/  IADD3 R5, P0, PT, R4, UR6, RZ ;  /* 0x0000000604057c10 */ /* 0x000fc8000ff1e0ff */
[----:B------:R-:W-:Y:S02]  /*2fb0*/  LEA.HI.X.SX32 R6, R4, UR11, 0x1, P0 ;  /* 0x0000000b04067c11 */ /* 0x000fe400080f0eff */
[----:B--2---:R-:W-:-:S04]  /*2fc0*/  LEA R4, P0, R5, UR12, 0x1 ;  /* 0x0000000c05047c11 */ /* 0x004fc8000f8008ff */
[----:B------:R-:W-:-:S05]  /*2fd0*/  LEA.HI.X R5, R5, UR13, R6, 0x1, P0 ;  /* 0x0000000d05057c11 */ /* 0x000fca00080f0c06 */
[----:B------:R-:W2:Y:S01]  /*2fe0*/  LDG.E.U16.CONSTANT R4, desc[UR8][R4.64] ;  /* 0x0000000804047981 */ /* 0x000ea2000c1e9500 */
[----:B------:R-:W1:Y:S01]  /*2ff0*/  S2UR UR7, SR_CgaCtaId ;  /* 0x00000000000779c3 */ /* 0x000e620000008800 */
[----:B------:R-:W-:Y:S02]  /*3000*/  UMOV UR5, 0x400 ;  /* 0x0000040000057882 */ /* 0x000fe40000000000 */
[----:B-1----:R-:W-:-:S04]  /*3010*/  ULEA UR5, UR7, UR5, 0x18 ;  /* 0x0000000507057291 */ /* 0x002fc8000f8ec0ff */
[----:B------:R-:W-:-:S09]  /*3020*/  ULEA UR5, UR4, UR5, 0x2 ;  /* 0x0000000504057291 */ /* 0x000fd2000f8e10ff */
[----:B------:R-:W4:Y:S01]  /*3030*/  LDS R6, [UR5] ;  /* 0x00000005ff067984 */ /* 0x000f220008000800 */
[----:B--2---:R-:W-:-:S05]  /*3040*/  HADD2.F32 R7, -RZ, R4.H0_H0 ;  /* 0x20000004ff077230 */ /* 0x004fca0000004100 */
[----:B----4-:R-:W-:-:S05]  /*3050*/  FFMA R7, R6, R7, R9 ;  /* 0x0000000706077223 */ /* 0x010fca0000000009 */
[----:B------:R1:W-:Y:S02]  /*3060*/  STL [R0], R7 ;  /* 0x0000000700007387 */ /* 0x0003e40000100800 */
.L_x_34:
[----:B------:R-:W-:Y:S05]  /*3070*/  BSYNC.RECONVERGENT B0 ;  /* 0x0000000000007941 */ /* 0x000fea0003800200 */
.L_x_21:
[----:B------:R-:W-:-:S13]  /*3080*/  ISETP.GE.U32.AND P0, PT, R2, 0x40, PT ;  /* 0x000000400200780c */ /* 0x000fda0003f06070 */
[----:B------:R-:W-:Y:S05]  /*3090*/  @P0 EXIT ;  /* 0x000000000000094d */ /* 0x000fea0003800000 */
[----:B-1----:R-:W5:Y:S01]  /*30a0*/  LDL R4, [R0] ;  /* 0x0000000000047983 */ /* 0x002f620000100800 */
[----:B------:R-:W1:Y:S01]  /*30b0*/  LDCU.64 UR4, c[0x0][0x398] ;  /* 0x00007300ff0477ac */ /* 0x000e620008000a00 */
[----:B------:R-:W-:-:S04]  /*30c0*/  IADD3 R2, PT, PT, R3, R2, RZ ;  /* 0x0000000203027210 */ /* 0x000fc80007ffe0ff */
[----:B------:R-:W-:-:S04]  /*30d0*/  IADD3 R3, P0, PT, R2, UR6, RZ ;  /* 0x0000000602037c10 */ /* 0x000fc8000ff1e0ff */
[----:B------:R-:W-:Y:S02]  /*30e0*/  LEA.HI.X.SX32 R6, R2, UR11, 0x1, P0 ;  /* 0x0000000b02067c11 */ /* 0x000fe400080f0eff */
[----:B-1----:R-:W-:-:S04]  /*30f0*/  LEA R2, P0, R3, UR4, 0x1 ;  /* 0x0000000403027c11 */ /* 0x002fc8000f8008ff */
[----:B------:R-:W-:Y:S02]  /*3100*/  LEA.HI.X R3, R3, UR5, R6, 0x1, P0 ;  /* 0x0000000503037c11 */ /* 0x000fe400080f0c06 */
[----:B-----5:R-:W-:-:S05]  /*3110*/  F2FP.F16.F32.PACK_AB R4, RZ, R4 ;  /* 0x00000004ff04723e */ /* 0x020fca00000000ff */
[----:B------:R-:W-:Y:S01]  /*3120*/  STG.E.U16 desc[UR8][R2.64], R4 ;  /* 0x0000000402007986 */ /* 0x000fe2000c101508 */
[----:B------:R-:W-:Y:S05]  /*3130*/  EXIT ;  /* 0x000000000000794d */ /* 0x000fea0003800000 */
        .weak           $__internal_0_$__cuda_sm20_rcp_rn_f32_slowpath
        .type           $__internal_0_$__cuda_sm20_rcp_rn_f32_slowpath,@function
        .size           $__internal_0_$__cuda_sm20_rcp_rn_f32_slowpath,(.L_x_39 - $__internal_0_$__cuda_sm20_rcp_rn_f32_slowpath)
$__internal_0_$__cuda_sm20_rcp_rn_f32_slowpath:
[----:B------:R-:W-:-:S04]  /*3140*/  SHF.L.U32 R5, R0, 0x1, RZ ;  /* 0x0000000100057819 */ /* 0x000fc800000006ff */
[----:B------:R-:W-:-:S04]  /*3150*/  SHF.R.U32.HI R5, RZ, 0x18, R5 ;  /* 0x00000018ff057819 */ /* 0x000fc80000011605 */
[----:B------:R-:W-:-:S13]  /*3160*/  ISETP.NE.U32.AND P0, PT, R5, RZ, PT ;  /* 0x000000ff0500720c */ /* 0x000fda0003f05070 */
[----:B------:R-:W-:Y:S05]  /*3170*/  @P0 BRA `(.L_x_35) ;  /* 0x00000000002c0947 */ /* 0x000fea0003800000 */
[----:B------:R-:W-:-:S04]  /*3180*/  SHF.L.U32 R5, R0, 0x1, RZ ;  /* 0x0000000100057819 */ /* 0x000fc800000006ff */
[----:B------:R-:W-:-:S13]  /*3190*/  ISETP.NE.AND P0, PT, R5, RZ, PT ;  /* 0x000000ff0500720c */ /* 0x000fda0003f05270 */
[----:B------:R2:W3:Y:S01]  /*31a0*/  @!P0 MUFU.RCP R5, R0 ;  /* 0x0000000000058308 */ /* 0x0004e20000001000 */
[----:B------:R-:W-:Y:S05]  /*31b0*/  @!P0 BRA `(.L_x_36) ;  /* 0x0000000000a48947 */ /* 0x000fea0003800000 */
[----:B------:R-:W-:-:S04]  /*31c0*/  FFMA R6, R0, 1.84467440737095516160e+19, RZ ;  /* 0x5f80000000067823 */ /* 0x000fc800000000ff */
[----:B---3--:R-:W2:Y:S02]  /*31d0*/  MUFU.RCP R5, R6 ;  /* 0x0000000600057308 */ /* 0x008ea40000001000 */
[----:B--2---:R-:W-:-:S04]  /*31e0*/  FFMA R0, R6, R5, -1 ;  /* 0xbf80000006007423 */ /* 0x004fc80000000005 */
[----:B------:R-:W-:-:S04]  /*31f0*/  FADD.FTZ R0, -R0, -RZ ;  /* 0x800000ff00007221 */ /* 0x000fc80000010100 */
[----:B------:R-:W-:-:S04]  /*3200*/  FFMA R0, R5, R0, R5 ;  /* 0x0000000005007223 */ /* 0x000fc80000000005 */
[----:B------:R-:W-:Y:S01]  /*3210*/  FFMA R5, R0, 1.84467440737095516160e+19, RZ ;  /* 0x5f80000000057823 */ /* 0x000fe200000000ff */
[----:B------:R-:W-:Y:S06]  /*3220*/  BRA `(.L_x_36) ;  /* 0x0000000000887947 */ /* 0x000fec0003800000 */
.L_x_35:
[----:B------:R-:W-:-:S04]  /*3230*/  IADD3 R6, PT, PT, R5, -0xfd, RZ ;  /* 0xffffff0305067810 */ /* 0x000fc80007ffe0ff */
[----:B------:R-:W-:-:S13]  /*3240*/  ISETP.GT.U32.AND P0, PT, R6, 0x1, PT ;  /* 0x000000010600780c */ /* 0x000fda0003f04070 */
[----:B------:R-:W-:Y:S05]  /*3250*/  @P0 BRA `(.L_x_37) ;  /* 0x0000000000780947 */ /* 0x000fea0003800000 */
[----:B------:R-:W-:Y:S01]  /*3260*/  LOP3.LUT R7, R0, 0x7fffff, RZ, 0xc0, !PT ;  /* 0x007fffff00077812 */ /* 0x000fe200078ec0ff */
[----:B------:R-:W-:-:S03]  /*3270*/  HFMA2 R11, -RZ, RZ, 0, 1.78813934326171875e-07 ;  /* 0x00000003ff0b7431 */ /* 0x000fc600000001ff */
[----:B------:R-:W-:-:S04]  /*3280*/  LOP3.LUT R7, R7, 0x3f800000, RZ, 0xfc, !PT ;  /* 0x3f80000007077812 */ /* 0x000fc800078efcff */
[----:B------:R-:W0:Y:S01]  /*3290*/  MUFU.RCP R8, R7 ;  /* 0x0000000700087308 */ /* 0x000e220000001000 */
[----:B------:R-:W-:Y:S01]  /*32a0*/  SHF.L.U32 R12, R11, R6, RZ ;  /* 0x000000060b0c7219 */ /* 0x000fe200000006ff */
[----:B0-----:R-:W-:-:S04]  /*32b0*/  FFMA R9, R7, R8, -1 ;  /* 0xbf80000007097423 */ /* 0x001fc80000000008 */
[----:B------:R-:W-:-:S04]  /*32c0*/  FADD.FTZ R9, -R9, -RZ ;  /* 0x800000ff09097221 */ /* 0x000fc80000010100 */
[CCC-:B------:R-:W-:Y:S01]  /*32d0*/  FFMA.RM R10, R8.reuse, R9.reuse, R8.reuse ;  /* 0x00000009080a7223 */ /* 0x1c0fe20000004008 */
[----:B------:R-:W-:-:S04]  /*32e0*/  FFMA.RP R9, R8, R9, R8 ;  /* 0x0000000908097223 */ /* 0x000fc80000008008 */
[C---:B------:R-:W-:Y:S02]  /*32f0*/  LOP3.LUT R8, R10.reuse, 0x7fffff, RZ, 0xc0, !PT ;  /* 0x007fffff0a087812 */ /* 0x040fe400078ec0ff */
[----:B------:R-:W-:Y:S02]  /*3300*/  FSETP.NEU.FTZ.AND P0, PT, R10, R9, PT ;  /* 0x000000090a00720b */ /* 0x000fe40003f1d000 */
[----:B------:R-:W-:Y:S02]  /*3310*/  LOP3.LUT R9, R8, 0x800000, RZ, 0xfc, !PT ;  /* 0x0080000008097812 */ /* 0x000fe400078efcff */
[----:B------:R-:W-:Y:S02]  /*3320*/  SEL R8, RZ, 0xffffffff, !P0 ;  /* 0xffffffffff087807 */ /* 0x000fe40004000000 */
[----:B------:R-:W-:Y:S02]  /*3330*/  LOP3.LUT R7, R12, R9, RZ, 0xc0, !PT ;  /* 0x000000090c077212 */ /* 0x000fe400078ec0ff */
[----:B------:R-:W-:-:S02]  /*3340*/  IADD3 R8, PT, PT, -R8, RZ, RZ ;  /* 0x000000ff08087210 */ /* 0x000fc40007ffe1ff */
[-C--:B------:R-:W-:Y:S02]  /*3350*/  SHF.R.U32.HI R7, RZ, R6.reuse, R7 ;  /* 0x00000006ff077219 */ /* 0x080fe40000011607 */
[----:B------:R-:W-:Y:S02]  /*3360*/  LOP3.LUT P1, RZ, R8, R6, R9, 0xf8, !PT ;  /* 0x0000000608ff7212 */ /* 0x000fe4000782f809 */
[C---:B------:R-:W-:Y:S02]  /*3370*/  LOP3.LUT P0, RZ, R7.reuse, 0x1, RZ, 0xc0, !PT ;  /* 0x0000000107ff7812 */ /* 0x040fe4000780c0ff */
[----:B------:R-:W-:-:S04]  /*3380*/  LOP3.LUT P2, RZ, R7, 0x2, RZ, 0xc0, !PT ;  /* 0x0000000207ff7812 */ /* 0x000fc8000784c0ff */
[----:B------:R-:W-:Y:S02]  /*3390*/  PLOP3.LUT P0, PT, P0, P1, P2, 0xe0, 0x0 ;  /* 0x000000000000781c */ /* 0x000fe40000703c20 */
[----:B------:R-:W-:Y:S02]  /*33a0*/  LOP3.LUT P1, RZ, R0, 0x7fffff, RZ, 0xc0, !PT ;  /* 0x007fffff00ff7812 */ /* 0x000fe4000782c0ff */
[----:B------:R-:W-:-:S04]  /*33b0*/  SEL R6, RZ, 0x1, !P0 ;  /* 0x00000001ff067807 */ /* 0x000fc80004000000 */
[----:B------:R-:W-:-:S04]  /*33c0*/  IADD3 R6, PT, PT, -R6, RZ, RZ ;  /* 0x000000ff06067210 */ /* 0x000fc80007ffe1ff */
[----:B------:R-:W-:Y:S02]  /*33d0*/  ISETP.GE.AND P0, PT, R6, RZ, PT ;  /* 0x000000ff0600720c */ /* 0x000fe40003f06270 */
[----:B------:R-:W-:-:S04]  /*33e0*/  IADD3 R6, PT, PT, R5, -0xfc, RZ ;  /* 0xffffff0405067810 */ /* 0x000fc80007ffe0ff */
[----:B------:R-:W-:-:S07]  /*33f0*/  SHF.R.U32.HI R5, RZ, R6, R9 ;  /* 0x00000006ff057219 */ /* 0x000fce0000011609 */
[----:B------:R-:W-:-:S04]  /*3400*/  @!P0 IADD3 R5, PT, PT, R5, 0x1, RZ ;  /* 0x0000000105058810 */ /* 0x000fc80007ffe0ff */
[----:B------:R-:W-:-:S04]  /*3410*/  @!P1 SHF.L.U32 R5, R5, 0x1, RZ ;  /* 0x0000000105059819 */ /* 0x000fc800000006ff */
[----:B------:R-:W-:Y:S01]  /*3420*/  LOP3.LUT R5, R5, 0x80000000, R0, 0xf8, !PT ;  /* 0x8000000005057812 */ /* 0x000fe200078ef800 */
[----:B------:R-:W-:Y:S06]  /*3430*/  BRA `(.L_x_36) ;  /* 0x0000000000047947 */ /* 0x000fec0003800000 */
.L_x_37:
[----:B------:R0:W1:Y:S02]  /*3440*/  MUFU.RCP R5, R0 ;  /* 0x0000000000057308 */ /* 0x0000640000001000 */
.L_x_36:
[----:B0123--:R-:W-:Y:S02]  /*3450*/  MOV R0, R5 ;  /* 0x0000000500007202 */ /* 0x00ffe40000000f00 */
[----:B------:R-:W-:-:S04]  /*3460*/  MOV R5, 0x0 ;  /* 0x0000000000057802 */ /* 0x000fc80000000f00 */
[----:B------:R-:W-:Y:S05]  /*3470*/  RET.REL.NODEC R4 `(_Z17attention_fast_v2PK6__halfS1_S1_PS_iii) ;  /* 0xffffffc804e07950 */ /* 0x000fea0003c3ffff */
.L_x_38:
[----:B------:R-:W-:-:S00]  /*3480*/  BRA `(.L_x_38) ;  /* 0xfffffffc00fc7947 */ /* 0x000fc0000383ffff */
[----:B------:R-:W-:-:S00]  /*3490*/  NOP ;  /* 0x0000000000007918 */ /* 0x000fc00000000000 */
        /* <DEDUP_REMOVED lines=14> */
.L_x_39:


//--------------------- .nv.shared._Z17attention_fast_v2PK6__halfS1_S1_PS_iii --------------------------
	.section	.nv.shared._Z17attention_fast_v2PK6__halfS1_S1_PS_iii,"aw",@nobits
	.sectionflags	@""
	.align	4
.nv.shared._Z17attention_fast_v2PK6__halfS1_S1_PS_iii:
	.zero		3072


//--------------------- .nv.shared.reserved.0     --------------------------
	.section	.nv.shared.reserved.0,"aw",@nobits
	.weak		__nv_reservedSMEM_offset_0_alias
	.size		__nv_reservedSMEM_offset_0_alias, 0, 64
	.other		__nv_reservedSMEM_offset_0_alias,@"STO_CUDA_RESERVED_SHARED STV_DEFAULT"
__nv_reservedSMEM_offset_0_alias:
	.zero		0
	.zero		64


//--------------------- .nv.constant0._Z17attention_fast_v2PK6__halfS1_S1_PS_iii --------------------------
	.section	.nv.constant0._Z17attention_fast_v2PK6__halfS1_S1_PS_iii,"a",@progbits
	.sectionflags	@""
	.align	4
.nv.constant0._Z17attention_fast_v2PK6__halfS1_S1_PS_iii:
	.zero		940


//--------------------- SYMBOLS --------------------------

	.type		.nv.reservedSmem.offset0,@object
	.size		.nv.reservedSmem.offset0,0x4
	.type		.nv.reservedSmem.cap,@object
	.size		.nv.reservedSmem.cap,0x4
